//
// Generated by NVIDIA NVVM Compiler
//
// Compiler Build ID: CL-36424714
// Cuda compilation tools, release 13.0, V13.0.88
// Based on NVVM 20.0.0
//

.version 9.0
.target sm_100
.address_size 64

	// .globl	_ZN3cub18CUB_300001_SM_10006detail11EmptyKernelIvEEvv
.global .align 1 .b8 _ZN30_INTERNAL_df061c9d_4_k_cu_main4cuda3std3__45__cpo5beginE[1];
.global .align 1 .b8 _ZN30_INTERNAL_df061c9d_4_k_cu_main4cuda3std3__45__cpo3endE[1];
.global .align 1 .b8 _ZN30_INTERNAL_df061c9d_4_k_cu_main4cuda3std3__45__cpo6cbeginE[1];
.global .align 1 .b8 _ZN30_INTERNAL_df061c9d_4_k_cu_main4cuda3std3__45__cpo4cendE[1];
.global .align 1 .b8 _ZN30_INTERNAL_df061c9d_4_k_cu_main4cuda3std3__45__cpo6rbeginE[1];
.global .align 1 .b8 _ZN30_INTERNAL_df061c9d_4_k_cu_main4cuda3std3__45__cpo4rendE[1];
.global .align 1 .b8 _ZN30_INTERNAL_df061c9d_4_k_cu_main4cuda3std3__45__cpo7crbeginE[1];
.global .align 1 .b8 _ZN30_INTERNAL_df061c9d_4_k_cu_main4cuda3std3__45__cpo5crendE[1];
.global .align 1 .b8 _ZN30_INTERNAL_df061c9d_4_k_cu_main4cuda3std3__432_GLOBAL__N__df061c9d_4_k_cu_main6ignoreE[1];
.global .align 1 .b8 _ZN30_INTERNAL_df061c9d_4_k_cu_main4cuda3std3__419piecewise_constructE[1];
.global .align 1 .b8 _ZN30_INTERNAL_df061c9d_4_k_cu_main4cuda3std3__48in_placeE[1];
.global .align 1 .b8 _ZN30_INTERNAL_df061c9d_4_k_cu_main4cuda3std3__420unreachable_sentinelE[1];
.global .align 1 .b8 _ZN30_INTERNAL_df061c9d_4_k_cu_main4cuda3std3__47nulloptE[1];
.global .align 1 .b8 _ZN30_INTERNAL_df061c9d_4_k_cu_main4cuda3std3__48unexpectE[1];
.global .align 1 .b8 _ZN30_INTERNAL_df061c9d_4_k_cu_main4cuda3std6ranges3__45__cpo4swapE[1];
.global .align 1 .b8 _ZN30_INTERNAL_df061c9d_4_k_cu_main4cuda3std6ranges3__45__cpo9iter_moveE[1];
.global .align 1 .b8 _ZN30_INTERNAL_df061c9d_4_k_cu_main4cuda3std6ranges3__45__cpo5beginE[1];
.global .align 1 .b8 _ZN30_INTERNAL_df061c9d_4_k_cu_main4cuda3std6ranges3__45__cpo3endE[1];
.global .align 1 .b8 _ZN30_INTERNAL_df061c9d_4_k_cu_main4cuda3std6ranges3__45__cpo6cbeginE[1];
.global .align 1 .b8 _ZN30_INTERNAL_df061c9d_4_k_cu_main4cuda3std6ranges3__45__cpo4cendE[1];
.global .align 1 .b8 _ZN30_INTERNAL_df061c9d_4_k_cu_main4cuda3std6ranges3__45__cpo7advanceE[1];
.global .align 1 .b8 _ZN30_INTERNAL_df061c9d_4_k_cu_main4cuda3std6ranges3__45__cpo9iter_swapE[1];
.global .align 1 .b8 _ZN30_INTERNAL_df061c9d_4_k_cu_main4cuda3std6ranges3__45__cpo4nextE[1];
.global .align 1 .b8 _ZN30_INTERNAL_df061c9d_4_k_cu_main4cuda3std6ranges3__45__cpo4prevE[1];
.global .align 1 .b8 _ZN30_INTERNAL_df061c9d_4_k_cu_main4cuda3std6ranges3__45__cpo4dataE[1];
.global .align 1 .b8 _ZN30_INTERNAL_df061c9d_4_k_cu_main4cuda3std6ranges3__45__cpo5cdataE[1];
.global .align 1 .b8 _ZN30_INTERNAL_df061c9d_4_k_cu_main4cuda3std6ranges3__45__cpo4sizeE[1];
.global .align 1 .b8 _ZN30_INTERNAL_df061c9d_4_k_cu_main4cuda3std6ranges3__45__cpo5ssizeE[1];
.global .align 1 .b8 _ZN30_INTERNAL_df061c9d_4_k_cu_main4cuda3std6ranges3__45__cpo8distanceE[1];
.global .align 1 .b8 _ZN30_INTERNAL_df061c9d_4_k_cu_main6thrust24THRUST_300001_SM_1000_NS8cuda_cub3parE[1];
.global .align 1 .b8 _ZN30_INTERNAL_df061c9d_4_k_cu_main6thrust24THRUST_300001_SM_1000_NS8cuda_cub10par_nosyncE[1];
.global .align 1 .b8 _ZN30_INTERNAL_df061c9d_4_k_cu_main6thrust24THRUST_300001_SM_1000_NS6system6detail10sequential3seqE[1];
.global .align 1 .b8 _ZN30_INTERNAL_df061c9d_4_k_cu_main6thrust24THRUST_300001_SM_1000_NS12placeholders2_1E[1];
.global .align 1 .b8 _ZN30_INTERNAL_df061c9d_4_k_cu_main6thrust24THRUST_300001_SM_1000_NS12placeholders2_2E[1];
.global .align 1 .b8 _ZN30_INTERNAL_df061c9d_4_k_cu_main6thrust24THRUST_300001_SM_1000_NS12placeholders2_3E[1];
.global .align 1 .b8 _ZN30_INTERNAL_df061c9d_4_k_cu_main6thrust24THRUST_300001_SM_1000_NS12placeholders2_4E[1];
.global .align 1 .b8 _ZN30_INTERNAL_df061c9d_4_k_cu_main6thrust24THRUST_300001_SM_1000_NS12placeholders2_5E[1];
.global .align 1 .b8 _ZN30_INTERNAL_df061c9d_4_k_cu_main6thrust24THRUST_300001_SM_1000_NS12placeholders2_6E[1];
.global .align 1 .b8 _ZN30_INTERNAL_df061c9d_4_k_cu_main6thrust24THRUST_300001_SM_1000_NS12placeholders2_7E[1];
.global .align 1 .b8 _ZN30_INTERNAL_df061c9d_4_k_cu_main6thrust24THRUST_300001_SM_1000_NS12placeholders2_8E[1];
.global .align 1 .b8 _ZN30_INTERNAL_df061c9d_4_k_cu_main6thrust24THRUST_300001_SM_1000_NS12placeholders2_9E[1];
.global .align 1 .b8 _ZN30_INTERNAL_df061c9d_4_k_cu_main6thrust24THRUST_300001_SM_1000_NS12placeholders3_10E[1];
.global .align 1 .b8 _ZN30_INTERNAL_df061c9d_4_k_cu_main6thrust24THRUST_300001_SM_1000_NS3seqE[1];

.visible .entry _ZN3cub18CUB_300001_SM_10006detail11EmptyKernelIvEEvv()
{


	ret;

}
	// .globl	_ZN3cub18CUB_300001_SM_10006detail8for_each13static_kernelINS2_12policy_hub_t12policy_500_tEmN6thrust24THRUST_300001_SM_1000_NS8cuda_cub20__uninitialized_fill7functorINS7_10device_ptrIfEEfEEEEvT0_T1_
.visible .entry _ZN3cub18CUB_300001_SM_10006detail8for_each13static_kernelINS2_12policy_hub_t12policy_500_tEmN6thrust24THRUST_300001_SM_1000_NS8cuda_cub20__uninitialized_fill7functorINS7_10device_ptrIfEEfEEEEvT0_T1_(
	.param .u64 _ZN3cub18CUB_300001_SM_10006detail8for_each13static_kernelINS2_12policy_hub_t12policy_500_tEmN6thrust24THRUST_300001_SM_1000_NS8cuda_cub20__uninitialized_fill7functorINS7_10device_ptrIfEEfEEEEvT0_T1__param_0,
	.param .align 8 .b8 _ZN3cub18CUB_300001_SM_10006detail8for_each13static_kernelINS2_12policy_hub_t12policy_500_tEmN6thrust24THRUST_300001_SM_1000_NS8cuda_cub20__uninitialized_fill7functorINS7_10device_ptrIfEEfEEEEvT0_T1__param_1[16]
)
.maxntid 256
{
	.reg .pred 	%p<4>;
	.reg .b16 	%rs<5>;
	.reg .b32 	%r<10>;
	.reg .b32 	%f<3>;
	.reg .b64 	%rd<16>;

	ld.param.f32 	%f2, [_ZN3cub18CUB_300001_SM_10006detail8for_each13static_kernelINS2_12policy_hub_t12policy_500_tEmN6thrust24THRUST_300001_SM_1000_NS8cuda_cub20__uninitialized_fill7functorINS7_10device_ptrIfEEfEEEEvT0_T1__param_1+8];
	ld.param.u64 	%rd4, [_ZN3cub18CUB_300001_SM_10006detail8for_each13static_kernelINS2_12policy_hub_t12policy_500_tEmN6thrust24THRUST_300001_SM_1000_NS8cuda_cub20__uninitialized_fill7functorINS7_10device_ptrIfEEfEEEEvT0_T1__param_1];
	ld.param.u64 	%rd5, [_ZN3cub18CUB_300001_SM_10006detail8for_each13static_kernelINS2_12policy_hub_t12policy_500_tEmN6thrust24THRUST_300001_SM_1000_NS8cuda_cub20__uninitialized_fill7functorINS7_10device_ptrIfEEfEEEEvT0_T1__param_0];
	mov.u32 	%r7, %ctaid.x;
	mul.wide.u32 	%rd1, %r7, 512;
	sub.s64 	%rd2, %rd5, %rd1;
	setp.lt.u64 	%p1, %rd2, 512;
	@%p1 bra 	$L__BB1_2;
	mov.u32 	%r9, %tid.x;
	cvta.to.global.u64 	%rd11, %rd4;
	cvt.u64.u32 	%rd12, %r9;
	add.s64 	%rd13, %rd1, %rd12;
	shl.b64 	%rd14, %rd13, 2;
	add.s64 	%rd15, %rd11, %rd14;
	st.global.f32 	[%rd15], %f2;
	st.global.f32 	[%rd15+1024], %f2;
	bra.uni 	$L__BB1_6;
$L__BB1_2:
	cvta.to.global.u64 	%rd6, %rd4;
	mov.u32 	%r1, %tid.x;
	cvt.u64.u32 	%rd7, %r1;
	setp.le.u64 	%p2, %rd2, %rd7;
	add.s64 	%rd8, %rd1, %rd7;
	shl.b64 	%rd9, %rd8, 2;
	add.s64 	%rd3, %rd6, %rd9;
	@%p2 bra 	$L__BB1_4;
	st.global.f32 	[%rd3], %f2;
$L__BB1_4:
	add.s32 	%r8, %r1, 256;
	cvt.u64.u32 	%rd10, %r8;
	setp.le.u64 	%p3, %rd2, %rd10;
	@%p3 bra 	$L__BB1_6;
	st.global.f32 	[%rd3+1024], %f2;
$L__BB1_6:
	ret;

}
	// .globl	_ZN3cub18CUB_300001_SM_10006detail9transform16transform_kernelINS2_10policy_hubILb1EN4cuda3std3__45tupleIJN6thrust24THRUST_300001_SM_1000_NS6detail15normal_iteratorINSA_10device_ptrIfEEEESF_EEEE10policy1000Ei12mi_operacionSF_JPfSK_EEEvT0_iT1_T2_DpNS2_10kernel_argIT3_EE
.visible .entry _ZN3cub18CUB_300001_SM_10006detail9transform16transform_kernelINS2_10policy_hubILb1EN4cuda3std3__45tupleIJN6thrust24THRUST_300001_SM_1000_NS6detail15normal_iteratorINSA_10device_ptrIfEEEESF_EEEE10policy1000Ei12mi_operacionSF_JPfSK_EEEvT0_iT1_T2_DpNS2_10kernel_argIT3_EE(
	.param .u32 _ZN3cub18CUB_300001_SM_10006detail9transform16transform_kernelINS2_10policy_hubILb1EN4cuda3std3__45tupleIJN6thrust24THRUST_300001_SM_1000_NS6detail15normal_iteratorINSA_10device_ptrIfEEEESF_EEEE10policy1000Ei12mi_operacionSF_JPfSK_EEEvT0_iT1_T2_DpNS2_10kernel_argIT3_EE_param_0,
	.param .u32 _ZN3cub18CUB_300001_SM_10006detail9transform16transform_kernelINS2_10policy_hubILb1EN4cuda3std3__45tupleIJN6thrust24THRUST_300001_SM_1000_NS6detail15normal_iteratorINSA_10device_ptrIfEEEESF_EEEE10policy1000Ei12mi_operacionSF_JPfSK_EEEvT0_iT1_T2_DpNS2_10kernel_argIT3_EE_param_1,
	.param .align 1 .b8 _ZN3cub18CUB_300001_SM_10006detail9transform16transform_kernelINS2_10policy_hubILb1EN4cuda3std3__45tupleIJN6thrust24THRUST_300001_SM_1000_NS6detail15normal_iteratorINSA_10device_ptrIfEEEESF_EEEE10policy1000Ei12mi_operacionSF_JPfSK_EEEvT0_iT1_T2_DpNS2_10kernel_argIT3_EE_param_2[1],
	.param .align 8 .b8 _ZN3cub18CUB_300001_SM_10006detail9transform16transform_kernelINS2_10policy_hubILb1EN4cuda3std3__45tupleIJN6thrust24THRUST_300001_SM_1000_NS6detail15normal_iteratorINSA_10device_ptrIfEEEESF_EEEE10policy1000Ei12mi_operacionSF_JPfSK_EEEvT0_iT1_T2_DpNS2_10kernel_argIT3_EE_param_3[8],
	.param .align 8 .b8 _ZN3cub18CUB_300001_SM_10006detail9transform16transform_kernelINS2_10policy_hubILb1EN4cuda3std3__45tupleIJN6thrust24THRUST_300001_SM_1000_NS6detail15normal_iteratorINSA_10device_ptrIfEEEESF_EEEE10policy1000Ei12mi_operacionSF_JPfSK_EEEvT0_iT1_T2_DpNS2_10kernel_argIT3_EE_param_4[16],
	.param .align 8 .b8 _ZN3cub18CUB_300001_SM_10006detail9transform16transform_kernelINS2_10policy_hubILb1EN4cuda3std3__45tupleIJN6thrust24THRUST_300001_SM_1000_NS6detail15normal_iteratorINSA_10device_ptrIfEEEESF_EEEE10policy1000Ei12mi_operacionSF_JPfSK_EEEvT0_iT1_T2_DpNS2_10kernel_argIT3_EE_param_5[16]
)
.maxntid 128
{
	.reg .pred 	%p<38>;
	.reg .b32 	%r<80>;
	.reg .b32 	%f<121>;
	.reg .b64 	%rd<97>;

	ld.param.u32 	%r45, [_ZN3cub18CUB_300001_SM_10006detail9transform16transform_kernelINS2_10policy_hubILb1EN4cuda3std3__45tupleIJN6thrust24THRUST_300001_SM_1000_NS6detail15normal_iteratorINSA_10device_ptrIfEEEESF_EEEE10policy1000Ei12mi_operacionSF_JPfSK_EEEvT0_iT1_T2_DpNS2_10kernel_argIT3_EE_param_0];
	ld.param.u64 	%rd27, [_ZN3cub18CUB_300001_SM_10006detail9transform16transform_kernelINS2_10policy_hubILb1EN4cuda3std3__45tupleIJN6thrust24THRUST_300001_SM_1000_NS6detail15normal_iteratorINSA_10device_ptrIfEEEESF_EEEE10policy1000Ei12mi_operacionSF_JPfSK_EEEvT0_iT1_T2_DpNS2_10kernel_argIT3_EE_param_5];
	ld.param.u64 	%rd25, [_ZN3cub18CUB_300001_SM_10006detail9transform16transform_kernelINS2_10policy_hubILb1EN4cuda3std3__45tupleIJN6thrust24THRUST_300001_SM_1000_NS6detail15normal_iteratorINSA_10device_ptrIfEEEESF_EEEE10policy1000Ei12mi_operacionSF_JPfSK_EEEvT0_iT1_T2_DpNS2_10kernel_argIT3_EE_param_4];
	ld.param.u64 	%rd29, [_ZN3cub18CUB_300001_SM_10006detail9transform16transform_kernelINS2_10policy_hubILb1EN4cuda3std3__45tupleIJN6thrust24THRUST_300001_SM_1000_NS6detail15normal_iteratorINSA_10device_ptrIfEEEESF_EEEE10policy1000Ei12mi_operacionSF_JPfSK_EEEvT0_iT1_T2_DpNS2_10kernel_argIT3_EE_param_3];
	ld.param.u32 	%r44, [_ZN3cub18CUB_300001_SM_10006detail9transform16transform_kernelINS2_10policy_hubILb1EN4cuda3std3__45tupleIJN6thrust24THRUST_300001_SM_1000_NS6detail15normal_iteratorINSA_10device_ptrIfEEEESF_EEEE10policy1000Ei12mi_operacionSF_JPfSK_EEEvT0_iT1_T2_DpNS2_10kernel_argIT3_EE_param_1];
	cvta.to.global.u64 	%rd1, %rd29;
	cvta.to.global.u64 	%rd2, %rd25;
	cvta.to.global.u64 	%rd3, %rd27;
	shl.b32 	%r1, %r44, 7;
	mov.u32 	%r46, %ctaid.x;
	mul.lo.s32 	%r2, %r1, %r46;
	sub.s32 	%r3, %r45, %r2;
	min.s32 	%r4, %r1, %r3;
	shl.b32 	%r5, %r4, 2;
	mov.u32 	%r6, %tid.x;
	shl.b32 	%r70, %r6, 7;
	setp.ge.s32 	%p1, %r70, %r5;
	@%p1 bra 	$L__BB2_5;
	mul.wide.u32 	%rd4, %r6, 128;
	add.s64 	%rd30, %rd2, %rd4;
	mul.wide.s32 	%rd5, %r2, 4;
	add.s64 	%rd94, %rd30, %rd5;
	mov.u32 	%r69, %r70;
$L__BB2_2:
	.pragma "nounroll";
	// begin inline asm
	prefetch.global.L2 [%rd94];
	// end inline asm
	add.s32 	%r69, %r69, 16384;
	add.s64 	%rd94, %rd94, 16384;
	setp.lt.s32 	%p2, %r69, %r5;
	@%p2 bra 	$L__BB2_2;
	add.s64 	%rd32, %rd3, %rd4;
	add.s64 	%rd95, %rd32, %rd5;
$L__BB2_4:
	.pragma "nounroll";
	// begin inline asm
	prefetch.global.L2 [%rd95];
	// end inline asm
	add.s32 	%r70, %r70, 16384;
	add.s64 	%rd95, %rd95, 16384;
	setp.lt.s32 	%p3, %r70, %r5;
	@%p3 bra 	$L__BB2_4;
$L__BB2_5:
	mul.wide.s32 	%rd96, %r2, 4;
	add.s64 	%rd12, %rd2, %rd96;
	add.s64 	%rd13, %rd3, %rd96;
	add.s64 	%rd14, %rd1, %rd96;
	setp.gt.s32 	%p4, %r1, %r3;
	@%p4 bra 	$L__BB2_18;
	setp.lt.s32 	%p5, %r44, 1;
	@%p5 bra 	$L__BB2_59;
	and.b32  	%r12, %r44, 7;
	setp.lt.u32 	%p6, %r44, 8;
	mov.b32 	%r77, 0;
	@%p6 bra 	$L__BB2_10;
	and.b32  	%r77, %r44, 2147483640;
	neg.s32 	%r72, %r77;
	mul.wide.u32 	%rd35, %r6, 4;
	add.s64 	%rd15, %rd1, %rd35;
	add.s64 	%rd36, %rd96, 1536;
	add.s64 	%rd17, %rd2, %rd36;
	add.s32 	%r71, %r6, 128;
	add.s64 	%rd18, %rd3, %rd36;
	add.s64 	%rd19, %rd1, %rd36;
$L__BB2_9:
	.pragma "nounroll";
	mul.wide.s32 	%rd37, %r71, 4;
	add.s64 	%rd38, %rd17, %rd37;
	add.s64 	%rd39, %rd18, %rd37;
	add.s64 	%rd40, %rd19, %rd37;
	cvta.to.global.u64 	%rd41, %rd25;
	mul.wide.u32 	%rd42, %r6, 4;
	add.s64 	%rd43, %rd41, %rd42;
	add.s64 	%rd44, %rd43, %rd96;
	ld.global.f32 	%f1, [%rd44];
	cvta.to.global.u64 	%rd45, %rd27;
	add.s64 	%rd46, %rd45, %rd42;
	add.s64 	%rd47, %rd46, %rd96;
	ld.global.f32 	%f2, [%rd47];
	add.f32 	%f3, %f1, %f2;
	sqrt.rn.f32 	%f4, %f3;
	add.s64 	%rd48, %rd15, %rd96;
	st.global.f32 	[%rd48], %f4;
	ld.global.f32 	%f5, [%rd38+-1536];
	ld.global.f32 	%f6, [%rd39+-1536];
	add.f32 	%f7, %f5, %f6;
	sqrt.rn.f32 	%f8, %f7;
	st.global.f32 	[%rd40+-1536], %f8;
	ld.global.f32 	%f9, [%rd38+-1024];
	ld.global.f32 	%f10, [%rd39+-1024];
	add.f32 	%f11, %f9, %f10;
	sqrt.rn.f32 	%f12, %f11;
	st.global.f32 	[%rd40+-1024], %f12;
	ld.global.f32 	%f13, [%rd38+-512];
	ld.global.f32 	%f14, [%rd39+-512];
	add.f32 	%f15, %f13, %f14;
	sqrt.rn.f32 	%f16, %f15;
	st.global.f32 	[%rd40+-512], %f16;
	ld.global.f32 	%f17, [%rd38];
	ld.global.f32 	%f18, [%rd39];
	add.f32 	%f19, %f17, %f18;
	sqrt.rn.f32 	%f20, %f19;
	st.global.f32 	[%rd40], %f20;
	ld.global.f32 	%f21, [%rd38+512];
	ld.global.f32 	%f22, [%rd39+512];
	add.f32 	%f23, %f21, %f22;
	sqrt.rn.f32 	%f24, %f23;
	st.global.f32 	[%rd40+512], %f24;
	ld.global.f32 	%f25, [%rd38+1024];
	ld.global.f32 	%f26, [%rd39+1024];
	add.f32 	%f27, %f25, %f26;
	sqrt.rn.f32 	%f28, %f27;
	st.global.f32 	[%rd40+1024], %f28;
	ld.global.f32 	%f29, [%rd38+1536];
	ld.global.f32 	%f30, [%rd39+1536];
	add.f32 	%f31, %f29, %f30;
	sqrt.rn.f32 	%f32, %f31;
	st.global.f32 	[%rd40+1536], %f32;
	add.s32 	%r72, %r72, 8;
	add.s64 	%rd96, %rd96, 4096;
	add.s32 	%r71, %r71, 1024;
	setp.eq.s32 	%p7, %r72, 0;
	@%p7 bra 	$L__BB2_10;
	bra.uni 	$L__BB2_9;
$L__BB2_10:
	setp.eq.s32 	%p8, %r12, 0;
	@%p8 bra 	$L__BB2_59;
	and.b32  	%r39, %r44, 3;
	setp.lt.u32 	%p9, %r12, 4;
	@%p9 bra 	$L__BB2_13;
	shl.b32 	%r48, %r77, 7;
	add.s32 	%r49, %r48, %r6;
	mul.wide.s32 	%rd49, %r49, 4;
	add.s64 	%rd50, %rd12, %rd49;
	ld.global.f32 	%f33, [%rd50];
	add.s64 	%rd51, %rd13, %rd49;
	ld.global.f32 	%f34, [%rd51];
	add.f32 	%f35, %f33, %f34;
	sqrt.rn.f32 	%f36, %f35;
	add.s64 	%rd52, %rd14, %rd49;
	st.global.f32 	[%rd52], %f36;
	ld.global.f32 	%f37, [%rd50+512];
	ld.global.f32 	%f38, [%rd51+512];
	add.f32 	%f39, %f37, %f38;
	sqrt.rn.f32 	%f40, %f39;
	st.global.f32 	[%rd52+512], %f40;
	ld.global.f32 	%f41, [%rd50+1024];
	ld.global.f32 	%f42, [%rd51+1024];
	add.f32 	%f43, %f41, %f42;
	sqrt.rn.f32 	%f44, %f43;
	st.global.f32 	[%rd52+1024], %f44;
	ld.global.f32 	%f45, [%rd50+1536];
	ld.global.f32 	%f46, [%rd51+1536];
	add.f32 	%f47, %f45, %f46;
	sqrt.rn.f32 	%f48, %f47;
	st.global.f32 	[%rd52+1536], %f48;
	add.s32 	%r77, %r77, 4;
$L__BB2_13:
	setp.eq.s32 	%p10, %r39, 0;
	@%p10 bra 	$L__BB2_59;
	setp.eq.s32 	%p11, %r39, 1;
	@%p11 bra 	$L__BB2_16;
	shl.b32 	%r50, %r77, 7;
	add.s32 	%r51, %r50, %r6;
	mul.wide.s32 	%rd53, %r51, 4;
	add.s64 	%rd54, %rd12, %rd53;
	ld.global.f32 	%f49, [%rd54];
	add.s64 	%rd55, %rd13, %rd53;
	ld.global.f32 	%f50, [%rd55];
	add.f32 	%f51, %f49, %f50;
	sqrt.rn.f32 	%f52, %f51;
	add.s64 	%rd56, %rd14, %rd53;
	st.global.f32 	[%rd56], %f52;
	ld.global.f32 	%f53, [%rd54+512];
	ld.global.f32 	%f54, [%rd55+512];
	add.f32 	%f55, %f53, %f54;
	sqrt.rn.f32 	%f56, %f55;
	st.global.f32 	[%rd56+512], %f56;
	add.s32 	%r77, %r77, 2;
$L__BB2_16:
	and.b32  	%r52, %r44, 1;
	setp.eq.b32 	%p12, %r52, 1;
	not.pred 	%p13, %p12;
	@%p13 bra 	$L__BB2_59;
	shl.b32 	%r53, %r77, 7;
	add.s32 	%r54, %r53, %r6;
	mul.wide.s32 	%rd57, %r54, 4;
	add.s64 	%rd58, %rd12, %rd57;
	ld.global.f32 	%f57, [%rd58];
	add.s64 	%rd59, %rd13, %rd57;
	ld.global.f32 	%f58, [%rd59];
	add.f32 	%f59, %f57, %f58;
	sqrt.rn.f32 	%f60, %f59;
	add.s64 	%rd60, %rd14, %rd57;
	st.global.f32 	[%rd60], %f60;
	bra.uni 	$L__BB2_59;
$L__BB2_18:
	setp.lt.s32 	%p14, %r44, 1;
	@%p14 bra 	$L__BB2_59;
	and.b32  	%r16, %r44, 7;
	setp.lt.u32 	%p15, %r44, 8;
	mov.b32 	%r74, 0;
	@%p15 bra 	$L__BB2_38;
	and.b32  	%r74, %r44, 2147483640;
	mov.b32 	%r73, 0;
$L__BB2_21:
	.pragma "nounroll";
	shl.b32 	%r57, %r73, 7;
	add.s32 	%r23, %r57, %r6;
	setp.ge.s32 	%p16, %r23, %r4;
	@%p16 bra 	$L__BB2_23;
	mul.wide.u32 	%rd61, %r23, 4;
	add.s64 	%rd62, %rd12, %rd61;
	ld.global.f32 	%f61, [%rd62];
	add.s64 	%rd63, %rd13, %rd61;
	ld.global.f32 	%f62, [%rd63];
	add.f32 	%f63, %f61, %f62;
	sqrt.rn.f32 	%f64, %f63;
	add.s64 	%rd64, %rd14, %rd61;
	st.global.f32 	[%rd64], %f64;
$L__BB2_23:
	add.s32 	%r58, %r23, 128;
	setp.ge.s32 	%p17, %r58, %r4;
	mul.wide.s32 	%rd65, %r58, 4;
	add.s64 	%rd22, %rd12, %rd65;
	add.s64 	%rd23, %rd13, %rd65;
	add.s64 	%rd24, %rd14, %rd65;
	@%p17 bra 	$L__BB2_25;
	ld.global.f32 	%f65, [%rd22];
	ld.global.f32 	%f66, [%rd23];
	add.f32 	%f67, %f65, %f66;
	sqrt.rn.f32 	%f68, %f67;
	st.global.f32 	[%rd24], %f68;
$L__BB2_25:
	add.s32 	%r59, %r23, 256;
	setp.ge.s32 	%p18, %r59, %r4;
	@%p18 bra 	$L__BB2_27;
	ld.global.f32 	%f69, [%rd22+512];
	ld.global.f32 	%f70, [%rd23+512];
	add.f32 	%f71, %f69, %f70;
	sqrt.rn.f32 	%f72, %f71;
	st.global.f32 	[%rd24+512], %f72;
$L__BB2_27:
	add.s32 	%r60, %r23, 384;
	setp.ge.s32 	%p19, %r60, %r4;
	@%p19 bra 	$L__BB2_29;
	ld.global.f32 	%f73, [%rd22+1024];
	ld.global.f32 	%f74, [%rd23+1024];
	add.f32 	%f75, %f73, %f74;
	sqrt.rn.f32 	%f76, %f75;
	st.global.f32 	[%rd24+1024], %f76;
$L__BB2_29:
	add.s32 	%r61, %r23, 512;
	setp.ge.s32 	%p20, %r61, %r4;
	@%p20 bra 	$L__BB2_31;
	ld.global.f32 	%f77, [%rd22+1536];
	ld.global.f32 	%f78, [%rd23+1536];
	add.f32 	%f79, %f77, %f78;
	sqrt.rn.f32 	%f80, %f79;
	st.global.f32 	[%rd24+1536], %f80;
$L__BB2_31:
	add.s32 	%r62, %r23, 640;
	setp.ge.s32 	%p21, %r62, %r4;
	@%p21 bra 	$L__BB2_33;
	ld.global.f32 	%f81, [%rd22+2048];
	ld.global.f32 	%f82, [%rd23+2048];
	add.f32 	%f83, %f81, %f82;
	sqrt.rn.f32 	%f84, %f83;
	st.global.f32 	[%rd24+2048], %f84;
$L__BB2_33:
	add.s32 	%r63, %r23, 768;
	setp.ge.s32 	%p22, %r63, %r4;
	@%p22 bra 	$L__BB2_35;
	ld.global.f32 	%f85, [%rd22+2560];
	ld.global.f32 	%f86, [%rd23+2560];
	add.f32 	%f87, %f85, %f86;
	sqrt.rn.f32 	%f88, %f87;
	st.global.f32 	[%rd24+2560], %f88;
$L__BB2_35:
	add.s32 	%r64, %r23, 896;
	setp.ge.s32 	%p23, %r64, %r4;
	@%p23 bra 	$L__BB2_37;
	ld.global.f32 	%f89, [%rd22+3072];
	ld.global.f32 	%f90, [%rd23+3072];
	add.f32 	%f91, %f89, %f90;
	sqrt.rn.f32 	%f92, %f91;
	st.global.f32 	[%rd24+3072], %f92;
$L__BB2_37:
	add.s32 	%r73, %r73, 8;
	setp.ne.s32 	%p24, %r73, %r74;
	@%p24 bra 	$L__BB2_21;
$L__BB2_38:
	setp.eq.s32 	%p25, %r16, 0;
	@%p25 bra 	$L__BB2_59;
	and.b32  	%r26, %r44, 3;
	setp.lt.u32 	%p26, %r16, 4;
	@%p26 bra 	$L__BB2_49;
	shl.b32 	%r65, %r74, 7;
	add.s32 	%r27, %r65, %r6;
	setp.ge.s32 	%p27, %r27, %r4;
	@%p27 bra 	$L__BB2_42;
	mul.wide.s32 	%rd66, %r27, 4;
	add.s64 	%rd67, %rd12, %rd66;
	ld.global.f32 	%f93, [%rd67];
	add.s64 	%rd68, %rd13, %rd66;
	ld.global.f32 	%f94, [%rd68];
	add.f32 	%f95, %f93, %f94;
	sqrt.rn.f32 	%f96, %f95;
	add.s64 	%rd69, %rd14, %rd66;
	st.global.f32 	[%rd69], %f96;
$L__BB2_42:
	add.s32 	%r28, %r27, 128;
	setp.ge.s32 	%p28, %r28, %r4;
	@%p28 bra 	$L__BB2_44;
	mul.wide.s32 	%rd70, %r28, 4;
	add.s64 	%rd71, %rd12, %rd70;
	ld.global.f32 	%f97, [%rd71];
	add.s64 	%rd72, %rd13, %rd70;
	ld.global.f32 	%f98, [%rd72];
	add.f32 	%f99, %f97, %f98;
	sqrt.rn.f32 	%f100, %f99;
	add.s64 	%rd73, %rd14, %rd70;
	st.global.f32 	[%rd73], %f100;
$L__BB2_44:
	add.s32 	%r29, %r27, 256;
	setp.ge.s32 	%p29, %r29, %r4;
	@%p29 bra 	$L__BB2_46;
	mul.wide.s32 	%rd74, %r29, 4;
	add.s64 	%rd75, %rd12, %rd74;
	ld.global.f32 	%f101, [%rd75];
	add.s64 	%rd76, %rd13, %rd74;
	ld.global.f32 	%f102, [%rd76];
	add.f32 	%f103, %f101, %f102;
	sqrt.rn.f32 	%f104, %f103;
	add.s64 	%rd77, %rd14, %rd74;
	st.global.f32 	[%rd77], %f104;
$L__BB2_46:
	add.s32 	%r30, %r27, 384;
	setp.ge.s32 	%p30, %r30, %r4;
	@%p30 bra 	$L__BB2_48;
	mul.wide.s32 	%rd78, %r30, 4;
	add.s64 	%rd79, %rd12, %rd78;
	ld.global.f32 	%f105, [%rd79];
	add.s64 	%rd80, %rd13, %rd78;
	ld.global.f32 	%f106, [%rd80];
	add.f32 	%f107, %f105, %f106;
	sqrt.rn.f32 	%f108, %f107;
	add.s64 	%rd81, %rd14, %rd78;
	st.global.f32 	[%rd81], %f108;
$L__BB2_48:
	add.s32 	%r74, %r74, 4;
$L__BB2_49:
	setp.eq.s32 	%p31, %r26, 0;
	@%p31 bra 	$L__BB2_59;
	setp.eq.s32 	%p32, %r26, 1;
	@%p32 bra 	$L__BB2_56;
	shl.b32 	%r66, %r74, 7;
	add.s32 	%r33, %r66, %r6;
	setp.ge.s32 	%p33, %r33, %r4;
	@%p33 bra 	$L__BB2_53;
	mul.wide.s32 	%rd82, %r33, 4;
	add.s64 	%rd83, %rd12, %rd82;
	ld.global.f32 	%f109, [%rd83];
	add.s64 	%rd84, %rd13, %rd82;
	ld.global.f32 	%f110, [%rd84];
	add.f32 	%f111, %f109, %f110;
	sqrt.rn.f32 	%f112, %f111;
	add.s64 	%rd85, %rd14, %rd82;
	st.global.f32 	[%rd85], %f112;
$L__BB2_53:
	add.s32 	%r34, %r33, 128;
	setp.ge.s32 	%p34, %r34, %r4;
	@%p34 bra 	$L__BB2_55;
	mul.wide.s32 	%rd86, %r34, 4;
	add.s64 	%rd87, %rd12, %rd86;
	ld.global.f32 	%f113, [%rd87];
	add.s64 	%rd88, %rd13, %rd86;
	ld.global.f32 	%f114, [%rd88];
	add.f32 	%f115, %f113, %f114;
	sqrt.rn.f32 	%f116, %f115;
	add.s64 	%rd89, %rd14, %rd86;
	st.global.f32 	[%rd89], %f116;
$L__BB2_55:
	add.s32 	%r74, %r74, 2;
$L__BB2_56:
	and.b32  	%r67, %r44, 1;
	setp.eq.b32 	%p35, %r67, 1;
	not.pred 	%p36, %p35;
	@%p36 bra 	$L__BB2_59;
	shl.b32 	%r68, %r74, 7;
	add.s32 	%r37, %r68, %r6;
	setp.ge.s32 	%p37, %r37, %r4;
	@%p37 bra 	$L__BB2_59;
	mul.wide.s32 	%rd90, %r37, 4;
	add.s64 	%rd91, %rd12, %rd90;
	ld.global.f32 	%f117, [%rd91];
	add.s64 	%rd92, %rd13, %rd90;
	ld.global.f32 	%f118, [%rd92];
	add.f32 	%f119, %f117, %f118;
	sqrt.rn.f32 	%f120, %f119;
	add.s64 	%rd93, %rd14, %rd90;
	st.global.f32 	[%rd93], %f120;
$L__BB2_59:
	ret;

}
	// .globl	_ZN3cub18CUB_300001_SM_10006detail9transform16transform_kernelINS2_10policy_hubILb1EN4cuda3std3__45tupleIJN6thrust24THRUST_300001_SM_1000_NS6detail15normal_iteratorINSA_10device_ptrIfEEEESF_EEEE10policy1000El12mi_operacionSF_JPfSK_EEEvT0_iT1_T2_DpNS2_10kernel_argIT3_EE
.visible .entry _ZN3cub18CUB_300001_SM_10006detail9transform16transform_kernelINS2_10policy_hubILb1EN4cuda3std3__45tupleIJN6thrust24THRUST_300001_SM_1000_NS6detail15normal_iteratorINSA_10device_ptrIfEEEESF_EEEE10policy1000El12mi_operacionSF_JPfSK_EEEvT0_iT1_T2_DpNS2_10kernel_argIT3_EE(
	.param .u64 _ZN3cub18CUB_300001_SM_10006detail9transform16transform_kernelINS2_10policy_hubILb1EN4cuda3std3__45tupleIJN6thrust24THRUST_300001_SM_1000_NS6detail15normal_iteratorINSA_10device_ptrIfEEEESF_EEEE10policy1000El12mi_operacionSF_JPfSK_EEEvT0_iT1_T2_DpNS2_10kernel_argIT3_EE_param_0,
	.param .u32 _ZN3cub18CUB_300001_SM_10006detail9transform16transform_kernelINS2_10policy_hubILb1EN4cuda3std3__45tupleIJN6thrust24THRUST_300001_SM_1000_NS6detail15normal_iteratorINSA_10device_ptrIfEEEESF_EEEE10policy1000El12mi_operacionSF_JPfSK_EEEvT0_iT1_T2_DpNS2_10kernel_argIT3_EE_param_1,
	.param .align 1 .b8 _ZN3cub18CUB_300001_SM_10006detail9transform16transform_kernelINS2_10policy_hubILb1EN4cuda3std3__45tupleIJN6thrust24THRUST_300001_SM_1000_NS6detail15normal_iteratorINSA_10device_ptrIfEEEESF_EEEE10policy1000El12mi_operacionSF_JPfSK_EEEvT0_iT1_T2_DpNS2_10kernel_argIT3_EE_param_2[1],
	.param .align 8 .b8 _ZN3cub18CUB_300001_SM_10006detail9transform16transform_kernelINS2_10policy_hubILb1EN4cuda3std3__45tupleIJN6thrust24THRUST_300001_SM_1000_NS6detail15normal_iteratorINSA_10device_ptrIfEEEESF_EEEE10policy1000El12mi_operacionSF_JPfSK_EEEvT0_iT1_T2_DpNS2_10kernel_argIT3_EE_param_3[8],
	.param .align 8 .b8 _ZN3cub18CUB_300001_SM_10006detail9transform16transform_kernelINS2_10policy_hubILb1EN4cuda3std3__45tupleIJN6thrust24THRUST_300001_SM_1000_NS6detail15normal_iteratorINSA_10device_ptrIfEEEESF_EEEE10policy1000El12mi_operacionSF_JPfSK_EEEvT0_iT1_T2_DpNS2_10kernel_argIT3_EE_param_4[16],
	.param .align 8 .b8 _ZN3cub18CUB_300001_SM_10006detail9transform16transform_kernelINS2_10policy_hubILb1EN4cuda3std3__45tupleIJN6thrust24THRUST_300001_SM_1000_NS6detail15normal_iteratorINSA_10device_ptrIfEEEESF_EEEE10policy1000El12mi_operacionSF_JPfSK_EEEvT0_iT1_T2_DpNS2_10kernel_argIT3_EE_param_5[16]
)
.maxntid 128
{
	.reg .pred 	%p<38>;
	.reg .b32 	%r<77>;
	.reg .b32 	%f<121>;
	.reg .b64 	%rd<103>;

	ld.param.u64 	%rd30, [_ZN3cub18CUB_300001_SM_10006detail9transform16transform_kernelINS2_10policy_hubILb1EN4cuda3std3__45tupleIJN6thrust24THRUST_300001_SM_1000_NS6detail15normal_iteratorINSA_10device_ptrIfEEEESF_EEEE10policy1000El12mi_operacionSF_JPfSK_EEEvT0_iT1_T2_DpNS2_10kernel_argIT3_EE_param_0];
	ld.param.u64 	%rd28, [_ZN3cub18CUB_300001_SM_10006detail9transform16transform_kernelINS2_10policy_hubILb1EN4cuda3std3__45tupleIJN6thrust24THRUST_300001_SM_1000_NS6detail15normal_iteratorINSA_10device_ptrIfEEEESF_EEEE10policy1000El12mi_operacionSF_JPfSK_EEEvT0_iT1_T2_DpNS2_10kernel_argIT3_EE_param_5];
	ld.param.u64 	%rd26, [_ZN3cub18CUB_300001_SM_10006detail9transform16transform_kernelINS2_10policy_hubILb1EN4cuda3std3__45tupleIJN6thrust24THRUST_300001_SM_1000_NS6detail15normal_iteratorINSA_10device_ptrIfEEEESF_EEEE10policy1000El12mi_operacionSF_JPfSK_EEEvT0_iT1_T2_DpNS2_10kernel_argIT3_EE_param_4];
	ld.param.u64 	%rd31, [_ZN3cub18CUB_300001_SM_10006detail9transform16transform_kernelINS2_10policy_hubILb1EN4cuda3std3__45tupleIJN6thrust24THRUST_300001_SM_1000_NS6detail15normal_iteratorINSA_10device_ptrIfEEEESF_EEEE10policy1000El12mi_operacionSF_JPfSK_EEEvT0_iT1_T2_DpNS2_10kernel_argIT3_EE_param_3];
	ld.param.u32 	%r42, [_ZN3cub18CUB_300001_SM_10006detail9transform16transform_kernelINS2_10policy_hubILb1EN4cuda3std3__45tupleIJN6thrust24THRUST_300001_SM_1000_NS6detail15normal_iteratorINSA_10device_ptrIfEEEESF_EEEE10policy1000El12mi_operacionSF_JPfSK_EEEvT0_iT1_T2_DpNS2_10kernel_argIT3_EE_param_1];
	cvta.to.global.u64 	%rd1, %rd31;
	cvta.to.global.u64 	%rd2, %rd26;
	cvta.to.global.u64 	%rd3, %rd28;
	shl.b32 	%r1, %r42, 7;
	mov.u32 	%r43, %ctaid.x;
	cvt.u64.u32 	%rd32, %r43;
	cvt.s64.s32 	%rd33, %r1;
	mul.lo.s64 	%rd4, %rd33, %rd32;
	sub.s64 	%rd34, %rd30, %rd4;
	min.s64 	%rd35, %rd34, %rd33;
	cvt.u32.u64 	%r2, %rd35;
	shl.b32 	%r3, %r2, 2;
	mov.u32 	%r4, %tid.x;
	shl.b32 	%r67, %r4, 7;
	setp.ge.s32 	%p1, %r67, %r3;
	@%p1 bra 	$L__BB3_5;
	shl.b64 	%rd5, %rd4, 2;
	add.s64 	%rd36, %rd2, %rd5;
	mul.wide.u32 	%rd6, %r4, 128;
	add.s64 	%rd100, %rd36, %rd6;
	mov.u32 	%r66, %r67;
$L__BB3_2:
	.pragma "nounroll";
	// begin inline asm
	prefetch.global.L2 [%rd100];
	// end inline asm
	add.s32 	%r66, %r66, 16384;
	add.s64 	%rd100, %rd100, 16384;
	setp.lt.s32 	%p2, %r66, %r3;
	@%p2 bra 	$L__BB3_2;
	add.s64 	%rd38, %rd3, %rd5;
	add.s64 	%rd101, %rd38, %rd6;
$L__BB3_4:
	.pragma "nounroll";
	// begin inline asm
	prefetch.global.L2 [%rd101];
	// end inline asm
	add.s32 	%r67, %r67, 16384;
	add.s64 	%rd101, %rd101, 16384;
	setp.lt.s32 	%p3, %r67, %r3;
	@%p3 bra 	$L__BB3_4;
$L__BB3_5:
	shl.b64 	%rd102, %rd4, 2;
	add.s64 	%rd13, %rd2, %rd102;
	add.s64 	%rd14, %rd3, %rd102;
	add.s64 	%rd15, %rd1, %rd102;
	setp.eq.s32 	%p4, %r1, %r2;
	@%p4 bra 	$L__BB3_47;
	setp.lt.s32 	%p5, %r42, 1;
	@%p5 bra 	$L__BB3_59;
	and.b32  	%r10, %r42, 7;
	setp.lt.u32 	%p6, %r42, 8;
	mov.b32 	%r74, 0;
	@%p6 bra 	$L__BB3_26;
	and.b32  	%r74, %r42, 2147483640;
	mov.b32 	%r70, 0;
$L__BB3_9:
	.pragma "nounroll";
	shl.b32 	%r46, %r70, 7;
	add.s32 	%r21, %r46, %r4;
	setp.ge.s32 	%p7, %r21, %r2;
	@%p7 bra 	$L__BB3_11;
	mul.wide.u32 	%rd41, %r21, 4;
	add.s64 	%rd42, %rd13, %rd41;
	ld.global.f32 	%f1, [%rd42];
	add.s64 	%rd43, %rd14, %rd41;
	ld.global.f32 	%f2, [%rd43];
	add.f32 	%f3, %f1, %f2;
	sqrt.rn.f32 	%f4, %f3;
	add.s64 	%rd44, %rd15, %rd41;
	st.global.f32 	[%rd44], %f4;
$L__BB3_11:
	add.s32 	%r47, %r21, 128;
	setp.ge.s32 	%p8, %r47, %r2;
	mul.wide.s32 	%rd45, %r47, 4;
	add.s64 	%rd23, %rd13, %rd45;
	add.s64 	%rd24, %rd14, %rd45;
	add.s64 	%rd25, %rd15, %rd45;
	@%p8 bra 	$L__BB3_13;
	ld.global.f32 	%f5, [%rd23];
	ld.global.f32 	%f6, [%rd24];
	add.f32 	%f7, %f5, %f6;
	sqrt.rn.f32 	%f8, %f7;
	st.global.f32 	[%rd25], %f8;
$L__BB3_13:
	add.s32 	%r48, %r21, 256;
	setp.ge.s32 	%p9, %r48, %r2;
	@%p9 bra 	$L__BB3_15;
	ld.global.f32 	%f9, [%rd23+512];
	ld.global.f32 	%f10, [%rd24+512];
	add.f32 	%f11, %f9, %f10;
	sqrt.rn.f32 	%f12, %f11;
	st.global.f32 	[%rd25+512], %f12;
$L__BB3_15:
	add.s32 	%r49, %r21, 384;
	setp.ge.s32 	%p10, %r49, %r2;
	@%p10 bra 	$L__BB3_17;
	ld.global.f32 	%f13, [%rd23+1024];
	ld.global.f32 	%f14, [%rd24+1024];
	add.f32 	%f15, %f13, %f14;
	sqrt.rn.f32 	%f16, %f15;
	st.global.f32 	[%rd25+1024], %f16;
$L__BB3_17:
	add.s32 	%r50, %r21, 512;
	setp.ge.s32 	%p11, %r50, %r2;
	@%p11 bra 	$L__BB3_19;
	ld.global.f32 	%f17, [%rd23+1536];
	ld.global.f32 	%f18, [%rd24+1536];
	add.f32 	%f19, %f17, %f18;
	sqrt.rn.f32 	%f20, %f19;
	st.global.f32 	[%rd25+1536], %f20;
$L__BB3_19:
	add.s32 	%r51, %r21, 640;
	setp.ge.s32 	%p12, %r51, %r2;
	@%p12 bra 	$L__BB3_21;
	ld.global.f32 	%f21, [%rd23+2048];
	ld.global.f32 	%f22, [%rd24+2048];
	add.f32 	%f23, %f21, %f22;
	sqrt.rn.f32 	%f24, %f23;
	st.global.f32 	[%rd25+2048], %f24;
$L__BB3_21:
	add.s32 	%r52, %r21, 768;
	setp.ge.s32 	%p13, %r52, %r2;
	@%p13 bra 	$L__BB3_23;
	ld.global.f32 	%f25, [%rd23+2560];
	ld.global.f32 	%f26, [%rd24+2560];
	add.f32 	%f27, %f25, %f26;
	sqrt.rn.f32 	%f28, %f27;
	st.global.f32 	[%rd25+2560], %f28;
$L__BB3_23:
	add.s32 	%r53, %r21, 896;
	setp.ge.s32 	%p14, %r53, %r2;
	@%p14 bra 	$L__BB3_25;
	ld.global.f32 	%f29, [%rd23+3072];
	ld.global.f32 	%f30, [%rd24+3072];
	add.f32 	%f31, %f29, %f30;
	sqrt.rn.f32 	%f32, %f31;
	st.global.f32 	[%rd25+3072], %f32;
$L__BB3_25:
	add.s32 	%r70, %r70, 8;
	setp.eq.s32 	%p15, %r70, %r74;
	@%p15 bra 	$L__BB3_26;
	bra.uni 	$L__BB3_9;
$L__BB3_26:
	setp.eq.s32 	%p16, %r10, 0;
	@%p16 bra 	$L__BB3_59;
	and.b32  	%r30, %r42, 3;
	setp.lt.u32 	%p17, %r10, 4;
	@%p17 bra 	$L__BB3_37;
	shl.b32 	%r54, %r74, 7;
	add.s32 	%r31, %r54, %r4;
	setp.ge.s32 	%p18, %r31, %r2;
	@%p18 bra 	$L__BB3_30;
	mul.wide.s32 	%rd46, %r31, 4;
	add.s64 	%rd47, %rd13, %rd46;
	ld.global.f32 	%f33, [%rd47];
	add.s64 	%rd48, %rd14, %rd46;
	ld.global.f32 	%f34, [%rd48];
	add.f32 	%f35, %f33, %f34;
	sqrt.rn.f32 	%f36, %f35;
	add.s64 	%rd49, %rd15, %rd46;
	st.global.f32 	[%rd49], %f36;
$L__BB3_30:
	add.s32 	%r32, %r31, 128;
	setp.ge.s32 	%p19, %r32, %r2;
	@%p19 bra 	$L__BB3_32;
	mul.wide.s32 	%rd50, %r32, 4;
	add.s64 	%rd51, %rd13, %rd50;
	ld.global.f32 	%f37, [%rd51];
	add.s64 	%rd52, %rd14, %rd50;
	ld.global.f32 	%f38, [%rd52];
	add.f32 	%f39, %f37, %f38;
	sqrt.rn.f32 	%f40, %f39;
	add.s64 	%rd53, %rd15, %rd50;
	st.global.f32 	[%rd53], %f40;
$L__BB3_32:
	add.s32 	%r33, %r31, 256;
	setp.ge.s32 	%p20, %r33, %r2;
	@%p20 bra 	$L__BB3_34;
	mul.wide.s32 	%rd54, %r33, 4;
	add.s64 	%rd55, %rd13, %rd54;
	ld.global.f32 	%f41, [%rd55];
	add.s64 	%rd56, %rd14, %rd54;
	ld.global.f32 	%f42, [%rd56];
	add.f32 	%f43, %f41, %f42;
	sqrt.rn.f32 	%f44, %f43;
	add.s64 	%rd57, %rd15, %rd54;
	st.global.f32 	[%rd57], %f44;
$L__BB3_34:
	add.s32 	%r34, %r31, 384;
	setp.ge.s32 	%p21, %r34, %r2;
	@%p21 bra 	$L__BB3_36;
	mul.wide.s32 	%rd58, %r34, 4;
	add.s64 	%rd59, %rd13, %rd58;
	ld.global.f32 	%f45, [%rd59];
	add.s64 	%rd60, %rd14, %rd58;
	ld.global.f32 	%f46, [%rd60];
	add.f32 	%f47, %f45, %f46;
	sqrt.rn.f32 	%f48, %f47;
	add.s64 	%rd61, %rd15, %rd58;
	st.global.f32 	[%rd61], %f48;
$L__BB3_36:
	add.s32 	%r74, %r74, 4;
$L__BB3_37:
	setp.eq.s32 	%p22, %r30, 0;
	@%p22 bra 	$L__BB3_59;
	setp.eq.s32 	%p23, %r30, 1;
	@%p23 bra 	$L__BB3_44;
	shl.b32 	%r55, %r74, 7;
	add.s32 	%r37, %r55, %r4;
	setp.ge.s32 	%p24, %r37, %r2;
	@%p24 bra 	$L__BB3_41;
	mul.wide.s32 	%rd62, %r37, 4;
	add.s64 	%rd63, %rd13, %rd62;
	ld.global.f32 	%f49, [%rd63];
	add.s64 	%rd64, %rd14, %rd62;
	ld.global.f32 	%f50, [%rd64];
	add.f32 	%f51, %f49, %f50;
	sqrt.rn.f32 	%f52, %f51;
	add.s64 	%rd65, %rd15, %rd62;
	st.global.f32 	[%rd65], %f52;
$L__BB3_41:
	add.s32 	%r38, %r37, 128;
	setp.ge.s32 	%p25, %r38, %r2;
	@%p25 bra 	$L__BB3_43;
	mul.wide.s32 	%rd66, %r38, 4;
	add.s64 	%rd67, %rd13, %rd66;
	ld.global.f32 	%f53, [%rd67];
	add.s64 	%rd68, %rd14, %rd66;
	ld.global.f32 	%f54, [%rd68];
	add.f32 	%f55, %f53, %f54;
	sqrt.rn.f32 	%f56, %f55;
	add.s64 	%rd69, %rd15, %rd66;
	st.global.f32 	[%rd69], %f56;
$L__BB3_43:
	add.s32 	%r74, %r74, 2;
$L__BB3_44:
	and.b32  	%r56, %r42, 1;
	setp.eq.b32 	%p26, %r56, 1;
	not.pred 	%p27, %p26;
	@%p27 bra 	$L__BB3_59;
	shl.b32 	%r57, %r74, 7;
	add.s32 	%r41, %r57, %r4;
	setp.ge.s32 	%p28, %r41, %r2;
	@%p28 bra 	$L__BB3_59;
	mul.wide.s32 	%rd70, %r41, 4;
	add.s64 	%rd71, %rd13, %rd70;
	ld.global.f32 	%f57, [%rd71];
	add.s64 	%rd72, %rd14, %rd70;
	ld.global.f32 	%f58, [%rd72];
	add.f32 	%f59, %f57, %f58;
	sqrt.rn.f32 	%f60, %f59;
	add.s64 	%rd73, %rd15, %rd70;
	st.global.f32 	[%rd73], %f60;
	bra.uni 	$L__BB3_59;
$L__BB3_47:
	setp.lt.s32 	%p29, %r42, 1;
	@%p29 bra 	$L__BB3_59;
	and.b32  	%r12, %r42, 7;
	setp.lt.u32 	%p30, %r42, 8;
	mov.b32 	%r72, 0;
	@%p30 bra 	$L__BB3_51;
	and.b32  	%r72, %r42, 2147483640;
	neg.s32 	%r69, %r72;
	mul.wide.u32 	%rd74, %r4, 4;
	add.s64 	%rd16, %rd1, %rd74;
	add.s64 	%rd75, %rd102, 1536;
	add.s64 	%rd18, %rd2, %rd75;
	add.s32 	%r68, %r4, 128;
	add.s64 	%rd19, %rd3, %rd75;
	add.s64 	%rd20, %rd1, %rd75;
$L__BB3_50:
	.pragma "nounroll";
	mul.wide.s32 	%rd76, %r68, 4;
	add.s64 	%rd77, %rd18, %rd76;
	add.s64 	%rd78, %rd19, %rd76;
	add.s64 	%rd79, %rd20, %rd76;
	cvta.to.global.u64 	%rd80, %rd26;
	mul.wide.u32 	%rd81, %r4, 4;
	add.s64 	%rd82, %rd80, %rd81;
	add.s64 	%rd83, %rd82, %rd102;
	ld.global.f32 	%f61, [%rd83];
	cvta.to.global.u64 	%rd84, %rd28;
	add.s64 	%rd85, %rd84, %rd81;
	add.s64 	%rd86, %rd85, %rd102;
	ld.global.f32 	%f62, [%rd86];
	add.f32 	%f63, %f61, %f62;
	sqrt.rn.f32 	%f64, %f63;
	add.s64 	%rd87, %rd16, %rd102;
	st.global.f32 	[%rd87], %f64;
	ld.global.f32 	%f65, [%rd77+-1536];
	ld.global.f32 	%f66, [%rd78+-1536];
	add.f32 	%f67, %f65, %f66;
	sqrt.rn.f32 	%f68, %f67;
	st.global.f32 	[%rd79+-1536], %f68;
	ld.global.f32 	%f69, [%rd77+-1024];
	ld.global.f32 	%f70, [%rd78+-1024];
	add.f32 	%f71, %f69, %f70;
	sqrt.rn.f32 	%f72, %f71;
	st.global.f32 	[%rd79+-1024], %f72;
	ld.global.f32 	%f73, [%rd77+-512];
	ld.global.f32 	%f74, [%rd78+-512];
	add.f32 	%f75, %f73, %f74;
	sqrt.rn.f32 	%f76, %f75;
	st.global.f32 	[%rd79+-512], %f76;
	ld.global.f32 	%f77, [%rd77];
	ld.global.f32 	%f78, [%rd78];
	add.f32 	%f79, %f77, %f78;
	sqrt.rn.f32 	%f80, %f79;
	st.global.f32 	[%rd79], %f80;
	ld.global.f32 	%f81, [%rd77+512];
	ld.global.f32 	%f82, [%rd78+512];
	add.f32 	%f83, %f81, %f82;
	sqrt.rn.f32 	%f84, %f83;
	st.global.f32 	[%rd79+512], %f84;
	ld.global.f32 	%f85, [%rd77+1024];
	ld.global.f32 	%f86, [%rd78+1024];
	add.f32 	%f87, %f85, %f86;
	sqrt.rn.f32 	%f88, %f87;
	st.global.f32 	[%rd79+1024], %f88;
	ld.global.f32 	%f89, [%rd77+1536];
	ld.global.f32 	%f90, [%rd78+1536];
	add.f32 	%f91, %f89, %f90;
	sqrt.rn.f32 	%f92, %f91;
	st.global.f32 	[%rd79+1536], %f92;
	add.s32 	%r69, %r69, 8;
	add.s64 	%rd102, %rd102, 4096;
	add.s32 	%r68, %r68, 1024;
	setp.eq.s32 	%p31, %r69, 0;
	@%p31 bra 	$L__BB3_51;
	bra.uni 	$L__BB3_50;
$L__BB3_51:
	setp.eq.s32 	%p32, %r12, 0;
	@%p32 bra 	$L__BB3_59;
	and.b32  	%r24, %r42, 3;
	setp.lt.u32 	%p33, %r12, 4;
	@%p33 bra 	$L__BB3_54;
	shl.b32 	%r59, %r72, 7;
	add.s32 	%r60, %r59, %r4;
	mul.wide.s32 	%rd88, %r60, 4;
	add.s64 	%rd89, %rd13, %rd88;
	ld.global.f32 	%f93, [%rd89];
	add.s64 	%rd90, %rd14, %rd88;
	ld.global.f32 	%f94, [%rd90];
	add.f32 	%f95, %f93, %f94;
	sqrt.rn.f32 	%f96, %f95;
	add.s64 	%rd91, %rd15, %rd88;
	st.global.f32 	[%rd91], %f96;
	ld.global.f32 	%f97, [%rd89+512];
	ld.global.f32 	%f98, [%rd90+512];
	add.f32 	%f99, %f97, %f98;
	sqrt.rn.f32 	%f100, %f99;
	st.global.f32 	[%rd91+512], %f100;
	ld.global.f32 	%f101, [%rd89+1024];
	ld.global.f32 	%f102, [%rd90+1024];
	add.f32 	%f103, %f101, %f102;
	sqrt.rn.f32 	%f104, %f103;
	st.global.f32 	[%rd91+1024], %f104;
	ld.global.f32 	%f105, [%rd89+1536];
	ld.global.f32 	%f106, [%rd90+1536];
	add.f32 	%f107, %f105, %f106;
	sqrt.rn.f32 	%f108, %f107;
	st.global.f32 	[%rd91+1536], %f108;
	add.s32 	%r72, %r72, 4;
$L__BB3_54:
	setp.eq.s32 	%p34, %r24, 0;
	@%p34 bra 	$L__BB3_59;
	setp.eq.s32 	%p35, %r24, 1;
	@%p35 bra 	$L__BB3_57;
	shl.b32 	%r61, %r72, 7;
	add.s32 	%r62, %r61, %r4;
	mul.wide.s32 	%rd92, %r62, 4;
	add.s64 	%rd93, %rd13, %rd92;
	ld.global.f32 	%f109, [%rd93];
	add.s64 	%rd94, %rd14, %rd92;
	ld.global.f32 	%f110, [%rd94];
	add.f32 	%f111, %f109, %f110;
	sqrt.rn.f32 	%f112, %f111;
	add.s64 	%rd95, %rd15, %rd92;
	st.global.f32 	[%rd95], %f112;
	ld.global.f32 	%f113, [%rd93+512];
	ld.global.f32 	%f114, [%rd94+512];
	add.f32 	%f115, %f113, %f114;
	sqrt.rn.f32 	%f116, %f115;
	st.global.f32 	[%rd95+512], %f116;
	add.s32 	%r72, %r72, 2;
$L__BB3_57:
	and.b32  	%r63, %r42, 1;
	setp.eq.b32 	%p36, %r63, 1;
	not.pred 	%p37, %p36;
	@%p37 bra 	$L__BB3_59;
	shl.b32 	%r64, %r72, 7;
	add.s32 	%r65, %r64, %r4;
	mul.wide.s32 	%rd96, %r65, 4;
	add.s64 	%rd97, %rd13, %rd96;
	ld.global.f32 	%f117, [%rd97];
	add.s64 	%rd98, %rd14, %rd96;
	ld.global.f32 	%f118, [%rd98];
	add.f32 	%f119, %f117, %f118;
	sqrt.rn.f32 	%f120, %f119;
	add.s64 	%rd99, %rd15, %rd96;
	st.global.f32 	[%rd99], %f120;
$L__BB3_59:
	ret;

}


// ===== COMPILED SASS (sm_100) =====

	.target	sm_100

	.elftype	@"ET_EXEC"


//--------------------- .note.nv.tkinfo           --------------------------
	.section	.note.nv.tkinfo,"",@"SHT_NOTE"
	.sectionflags	@"SHF_NOTE_NV_TKINFO"
	.tkinfo
        /*0018*/ 	.word	0x00000002
        /*0030*/ 	.string	""
        /*0030*/ 	.string	"ptxas"
        /*0030*/ 	.string	"Cuda compilation tools, release 13.0, V13.0.88"
        /*0030*/ 	.string	"Build cuda_13.0.r13.0/compiler.36424714_0"
        /*0030*/ 	.string	"-arch sm_100 -m 64 "



//--------------------- .note.nv.cuinfo           --------------------------
	.section	.note.nv.cuinfo,"",@"SHT_NOTE"
	.sectionflags	@"SHF_NOTE_NV_CUINFO"
        /*0018*/ 	.short	0x0002
        /*001a*/ 	.short	0x0064
        /*001c*/ 	.short	0x0082
	.zero		2


//--------------------- .nv.info                  --------------------------
	.section	.nv.info,"",@"SHT_CUDA_INFO"
	.align	4


	//----- nvinfo : EIATTR_REGCOUNT
	.align		4
        /*0000*/ 	.byte	0x04, 0x2f
        /*0002*/ 	.short	(.L_44 - .L_43)
	.align		4
.L_43:
        /*0004*/ 	.word	index@(_ZN3cub18CUB_300001_SM_10006detail11EmptyKernelIvEEvv)
        /*0008*/ 	.word	0x00000004


	//----- nvinfo : EIATTR_FRAME_SIZE
	.align		4
.L_44:
        /*000c*/ 	.byte	0x04, 0x11
        /*000e*/ 	.short	(.L_46 - .L_45)
	.align		4
.L_45:
        /*0010*/ 	.word	index@(_ZN3cub18CUB_300001_SM_10006detail11EmptyKernelIvEEvv)
        /*0014*/ 	.word	0x00000000


	//----- nvinfo : EIATTR_REGCOUNT
	.align		4
.L_46:
        /*0018*/ 	.byte	0x04, 0x2f
        /*001a*/ 	.short	(.L_48 - .L_47)
	.align		4
.L_47:
        /*001c*/ 	.word	index@(_ZN3cub18CUB_300001_SM_10006detail8for_each13static_kernelINS2_12policy_hub_t12policy_500_tEmN6thrust24THRUST_300001_SM_1000_NS8cuda_cub20__uninitialized_fill7functorINS7_10device_ptrIfEEfEEEEvT0_T1_)
        /*0020*/ 	.word	0x00000008


	//----- nvinfo : EIATTR_FRAME_SIZE
	.align		4
.L_48:
        /*0024*/ 	.byte	0x04, 0x11
        /*0026*/ 	.short	(.L_50 - .L_49)
	.align		4
.L_49:
        /*0028*/ 	.word	index@(_ZN3cub18CUB_300001_SM_10006detail8for_each13static_kernelINS2_12policy_hub_t12policy_500_tEmN6thrust24THRUST_300001_SM_1000_NS8cuda_cub20__uninitialized_fill7functorINS7_10device_ptrIfEEfEEEEvT0_T1_)
        /*002c*/ 	.word	0x00000000


	//----- nvinfo : EIATTR_REGCOUNT
	.align		4
.L_50:
        /*0030*/ 	.byte	0x04, 0x2f
        /*0032*/ 	.short	(.L_52 - .L_51)
	.align		4
.L_51:
        /*0034*/ 	.word	index@(_ZN3cub18CUB_300001_SM_10006detail9transform16transform_kernelINS2_10policy_hubILb1EN4cuda3std3__45tupleIJN6thrust24THRUST_300001_SM_1000_NS6detail15normal_iteratorINSA_10device_ptrIfEEEESF_EEEE10policy1000Ei12mi_operacionSF_JPfSK_EEEvT0_iT1_T2_DpNS2_10kernel_argIT3_EE)
        /*0038*/ 	.word	0x00000020


	//----- nvinfo : EIATTR_FRAME_SIZE
	.align		4
.L_52:
        /*003c*/ 	.byte	0x04, 0x11
        /*003e*/ 	.short	(.L_54 - .L_53)
	.align		4
.L_53:
        /*0040*/ 	.word	index@($__internal_1_$__cuda_sm20_sqrt_rn_f32_slowpath)
        /*0044*/ 	.word	0x00000000


	//----- nvinfo : EIATTR_FRAME_SIZE
	.align		4
.L_54:
        /*0048*/ 	.byte	0x04, 0x11
        /*004a*/ 	.short	(.L_56 - .L_55)
	.align		4
.L_55:
        /*004c*/ 	.word	index@(_ZN3cub18CUB_300001_SM_10006detail9transform16transform_kernelINS2_10policy_hubILb1EN4cuda3std3__45tupleIJN6thrust24THRUST_300001_SM_1000_NS6detail15normal_iteratorINSA_10device_ptrIfEEEESF_EEEE10policy1000Ei12mi_operacionSF_JPfSK_EEEvT0_iT1_T2_DpNS2_10kernel_argIT3_EE)
        /*0050*/ 	.word	0x00000000


	//----- nvinfo : EIATTR_REGCOUNT
	.align		4
.L_56:
        /*0054*/ 	.byte	0x04, 0x2f
        /*0056*/ 	.short	(.L_58 - .L_57)
	.align		4
.L_57:
        /*0058*/ 	.word	index@(_ZN3cub18CUB_300001_SM_10006detail9transform16transform_kernelINS2_10policy_hubILb1EN4cuda3std3__45tupleIJN6thrust24THRUST_300001_SM_1000_NS6detail15normal_iteratorINSA_10device_ptrIfEEEESF_EEEE10policy1000El12mi_operacionSF_JPfSK_EEEvT0_iT1_T2_DpNS2_10kernel_argIT3_EE)
        /*005c*/ 	.word	0x00000020


	//----- nvinfo : EIATTR_FRAME_SIZE
	.align		4
.L_58:
        /*0060*/ 	.byte	0x04, 0x11
        /*0062*/ 	.short	(.L_60 - .L_59)
	.align		4
.L_59:
        /*0064*/ 	.word	index@($__internal_0_$__cuda_sm20_sqrt_rn_f32_slowpath)
        /*0068*/ 	.word	0x00000000


	//----- nvinfo : EIATTR_FRAME_SIZE
	.align		4
.L_60:
        /*006c*/ 	.byte	0x04, 0x11
        /*006e*/ 	.short	(.L_62 - .L_61)
	.align		4
.L_61:
        /*0070*/ 	.word	index@(_ZN3cub18CUB_300001_SM_10006detail9transform16transform_kernelINS2_10policy_hubILb1EN4cuda3std3__45tupleIJN6thrust24THRUST_300001_SM_1000_NS6detail15normal_iteratorINSA_10device_ptrIfEEEESF_EEEE10policy1000El12mi_operacionSF_JPfSK_EEEvT0_iT1_T2_DpNS2_10kernel_argIT3_EE)
        /*0074*/ 	.word	0x00000000


	//----- nvinfo : EIATTR_MIN_STACK_SIZE
	.align		4
.L_62:
        /*0078*/ 	.byte	0x04, 0x12
        /*007a*/ 	.short	(.L_64 - .L_63)
	.align		4
.L_63:
        /*007c*/ 	.word	index@(_ZN3cub18CUB_300001_SM_10006detail9transform16transform_kernelINS2_10policy_hubILb1EN4cuda3std3__45tupleIJN6thrust24THRUST_300001_SM_1000_NS6detail15normal_iteratorINSA_10device_ptrIfEEEESF_EEEE10policy1000El12mi_operacionSF_JPfSK_EEEvT0_iT1_T2_DpNS2_10kernel_argIT3_EE)
        /*0080*/ 	.word	0x00000000


	//----- nvinfo : EIATTR_MIN_STACK_SIZE
	.align		4
.L_64:
        /*0084*/ 	.byte	0x04, 0x12
        /*0086*/ 	.short	(.L_66 - .L_65)
	.align		4
.L_65:
        /*0088*/ 	.word	index@(_ZN3cub18CUB_300001_SM_10006detail9transform16transform_kernelINS2_10policy_hubILb1EN4cuda3std3__45tupleIJN6thrust24THRUST_300001_SM_1000_NS6detail15normal_iteratorINSA_10device_ptrIfEEEESF_EEEE10policy1000Ei12mi_operacionSF_JPfSK_EEEvT0_iT1_T2_DpNS2_10kernel_argIT3_EE)
        /*008c*/ 	.word	0x00000000


	//----- nvinfo : EIATTR_MIN_STACK_SIZE
	.align		4
.L_66:
        /*0090*/ 	.byte	0x04, 0x12
        /*0092*/ 	.short	(.L_68 - .L_67)
	.align		4
.L_67:
        /*0094*/ 	.word	index@(_ZN3cub18CUB_300001_SM_10006detail8for_each13static_kernelINS2_12policy_hub_t12policy_500_tEmN6thrust24THRUST_300001_SM_1000_NS8cuda_cub20__uninitialized_fill7functorINS7_10device_ptrIfEEfEEEEvT0_T1_)
        /*0098*/ 	.word	0x00000000


	//----- nvinfo : EIATTR_MIN_STACK_SIZE
	.align		4
.L_68:
        /*009c*/ 	.byte	0x04, 0x12
        /*009e*/ 	.short	(.L_70 - .L_69)
	.align		4
.L_69:
        /*00a0*/ 	.word	index@(_ZN3cub18CUB_300001_SM_10006detail11EmptyKernelIvEEvv)
        /*00a4*/ 	.word	0x00000000
.L_70:


//--------------------- .nv.compat                --------------------------
	.section	.nv.compat,"",@"SHT_CUDA_COMPAT_INFO"
	.align	4
        /*0000*/ 	.byte	0x02, 0x09, 0x00, 0x00, 0x02, 0x02, 0x01, 0x00, 0x02, 0x05, 0x05, 0x00, 0x03, 0x07, 0x01, 0x01
        /*0010*/ 	.byte	0x02, 0x03, 0x00, 0x00, 0x02, 0x06, 0x01, 0x00, 0x04, 0x0b, 0x08, 0x00, 0x01, 0x00, 0x00, 0x00
        /*0020*/ 	.byte	0x00, 0x00, 0x00, 0x00


//--------------------- .nv.info._ZN3cub18CUB_300001_SM_10006detail9transform16transform_kernelINS2_10policy_hubILb1EN4cuda3std3__45tupleIJN6thrust24THRUST_300001_SM_1000_NS6detail15normal_iteratorINSA_10device_ptrIfEEEESF_EEEE10policy1000El12mi_operacionSF_JPfSK_EEEvT0_iT1_T2_DpNS2_10kernel_argIT3_EE --------------------------
	.section	.nv.info._ZN3cub18CUB_300001_SM_10006detail9transform16transform_kernelINS2_10policy_hubILb1EN4cuda3std3__45tupleIJN6thrust24THRUST_300001_SM_1000_NS6detail15normal_iteratorINSA_10device_ptrIfEEEESF_EEEE10policy1000El12mi_operacionSF_JPfSK_EEEvT0_iT1_T2_DpNS2_10kernel_argIT3_EE,"",@"SHT_CUDA_INFO"
	.sectionflags	@""
	.align	4


	//----- nvinfo : EIATTR_CUDA_API_VERSION
	.align		4
        /*0000*/ 	.byte	0x04, 0x37
        /*0002*/ 	.short	(.L_72 - .L_71)
.L_71:
        /*0004*/ 	.word	0x00000082


	//----- nvinfo : EIATTR_KPARAM_INFO
	.align		4
.L_72:
        /*0008*/ 	.byte	0x04, 0x17
        /*000a*/ 	.short	(.L_74 - .L_73)
.L_73:
        /*000c*/ 	.word	0x00000000
        /*0010*/ 	.short	0x0005
        /*0012*/ 	.short	0x0028
        /*0014*/ 	.byte	0x00, 0xf0, 0x41, 0x00


	//----- nvinfo : EIATTR_KPARAM_INFO
	.align		4
.L_74:
        /*0018*/ 	.byte	0x04, 0x17
        /*001a*/ 	.short	(.L_76 - .L_75)
.L_75:
        /*001c*/ 	.word	0x00000000
        /*0020*/ 	.short	0x0004
        /*0022*/ 	.short	0x0018
        /*0024*/ 	.byte	0x00, 0xf0, 0x41, 0x00


	//----- nvinfo : EIATTR_KPARAM_INFO
	.align		4
.L_76:
        /*0028*/ 	.byte	0x04, 0x17
        /*002a*/ 	.short	(.L_78 - .L_77)
.L_77:
        /*002c*/ 	.word	0x00000000
        /*0030*/ 	.short	0x0003
        /*0032*/ 	.short	0x0010
        /*0034*/ 	.byte	0x00, 0xf0, 0x21, 0x00


	//----- nvinfo : EIATTR_KPARAM_INFO
	.align		4
.L_78:
        /*0038*/ 	.byte	0x04, 0x17
        /*003a*/ 	.short	(.L_80 - .L_79)
.L_79:
        /*003c*/ 	.word	0x00000000
        /*0040*/ 	.short	0x0002
        /*0042*/ 	.short	0x000c
        /*0044*/ 	.byte	0x00, 0xf0, 0x05, 0x00


	//----- nvinfo : EIATTR_KPARAM_INFO
	.align		4
.L_80:
        /*0048*/ 	.byte	0x04, 0x17
        /*004a*/ 	.short	(.L_82 - .L_81)
.L_81:
        /*004c*/ 	.word	0x00000000
        /*0050*/ 	.short	0x0001
        /*0052*/ 	.short	0x0008
        /*0054*/ 	.byte	0x00, 0xf0, 0x11, 0x00


	//----- nvinfo : EIATTR_KPARAM_INFO
	.align		4
.L_82:
        /*0058*/ 	.byte	0x04, 0x17
        /*005a*/ 	.short	(.L_84 - .L_83)
.L_83:
        /*005c*/ 	.word	0x00000000
        /*0060*/ 	.short	0x0000
        /*0062*/ 	.short	0x0000
        /*0064*/ 	.byte	0x00, 0xf0, 0x21, 0x00


	//----- nvinfo : EIATTR_SPARSE_MMA_MASK
	.align		4
.L_84:
        /*0068*/ 	.byte	0x03, 0x50
        /*006a*/ 	.short	0x0000


	//----- nvinfo : EIATTR_MAXREG_COUNT
	.align		4
        /*006c*/ 	.byte	0x03, 0x1b
        /*006e*/ 	.short	0x00ff


	//----- nvinfo : EIATTR_MERCURY_ISA_VERSION
	.align		4
        /*0070*/ 	.byte	0x03, 0x5f
        /*0072*/ 	.short	0x0101


	//----- nvinfo : EIATTR_VRC_CTA_INIT_COUNT
	.align		4
        /*0074*/ 	.byte	0x02, 0x4a
	.zero		1
	.zero		1


	//----- nvinfo : EIATTR_EXIT_INSTR_OFFSETS
	.align		4
        /*0078*/ 	.byte	0x04, 0x1c
        /*007a*/ 	.short	(.L_86 - .L_85)


	//   ....[0]....
.L_85:
        /*007c*/ 	.word	0x000003d0


	//   ....[1]....
        /*0080*/ 	.word	0x00001070


	//   ....[2]....
        /*0084*/ 	.word	0x00001770


	//   ....[3]....
        /*0088*/ 	.word	0x00001b30


	//   ....[4]....
        /*008c*/ 	.word	0x00001b70


	//   ....[5]....
        /*0090*/ 	.word	0x00001cd0


	//   ....[6]....
        /*0094*/ 	.word	0x00001cf0


	//   ....[7]....
        /*0098*/ 	.word	0x00002900


	//   ....[8]....
        /*009c*/ 	.word	0x00002e40


	//   ....[9]....
        /*00a0*/ 	.word	0x00003140


	//   ....[10]....
        /*00a4*/ 	.word	0x000032c0


	//----- nvinfo : EIATTR_MAX_THREADS
	.align		4
.L_86:
        /*00a8*/ 	.byte	0x04, 0x05
        /*00aa*/ 	.short	(.L_88 - .L_87)
.L_87:
        /*00ac*/ 	.word	0x00000080
        /*00b0*/ 	.word	0x00000001
        /*00b4*/ 	.word	0x00000001


	//----- nvinfo : EIATTR_CRS_STACK_SIZE
	.align		4
.L_88:
        /*00b8*/ 	.byte	0x04, 0x1e
        /*00ba*/ 	.short	(.L_90 - .L_89)
.L_89:
        /*00bc*/ 	.word	0x00000000


	//----- nvinfo : EIATTR_CBANK_PARAM_SIZE
	.align		4
.L_90:
        /*00c0*/ 	.byte	0x03, 0x19
        /*00c2*/ 	.short	0x0038


	//----- nvinfo : EIATTR_PARAM_CBANK
	.align		4
        /*00c4*/ 	.byte	0x04, 0x0a
        /*00c6*/ 	.short	(.L_92 - .L_91)
	.align		4
.L_91:
        /*00c8*/ 	.word	index@(.nv.constant0._ZN3cub18CUB_300001_SM_10006detail9transform16transform_kernelINS2_10policy_hubILb1EN4cuda3std3__45tupleIJN6thrust24THRUST_300001_SM_1000_NS6detail15normal_iteratorINSA_10device_ptrIfEEEESF_EEEE10policy1000El12mi_operacionSF_JPfSK_EEEvT0_iT1_T2_DpNS2_10kernel_argIT3_EE)
        /*00cc*/ 	.short	0x0380
        /*00ce*/ 	.short	0x0038


	//----- nvinfo : EIATTR_SW_WAR
	.align		4
.L_92:
        /*00d0*/ 	.byte	0x04, 0x36
        /*00d2*/ 	.short	(.L_94 - .L_93)
.L_93:
        /*00d4*/ 	.word	0x00000008
.L_94:


//--------------------- .nv.info._ZN3cub18CUB_300001_SM_10006detail9transform16transform_kernelINS2_10policy_hubILb1EN4cuda3std3__45tupleIJN6thrust24THRUST_300001_SM_1000_NS6detail15normal_iteratorINSA_10device_ptrIfEEEESF_EEEE10policy1000Ei12mi_operacionSF_JPfSK_EEEvT0_iT1_T2_DpNS2_10kernel_argIT3_EE --------------------------
	.section	.nv.info._ZN3cub18CUB_300001_SM_10006detail9transform16transform_kernelINS2_10policy_hubILb1EN4cuda3std3__45tupleIJN6thrust24THRUST_300001_SM_1000_NS6detail15normal_iteratorINSA_10device_ptrIfEEEESF_EEEE10policy1000Ei12mi_operacionSF_JPfSK_EEEvT0_iT1_T2_DpNS2_10kernel_argIT3_EE,"",@"SHT_CUDA_INFO"
	.sectionflags	@""
	.align	4


	//----- nvinfo : EIATTR_CUDA_API_VERSION
	.align		4
        /*0000*/ 	.byte	0x04, 0x37
        /*0002*/ 	.short	(.L_96 - .L_95)
.L_95:
        /*0004*/ 	.word	0x00000082


	//----- nvinfo : EIATTR_KPARAM_INFO
	.align		4
.L_96:
        /*0008*/ 	.byte	0x04, 0x17
        /*000a*/ 	.short	(.L_98 - .L_97)
.L_97:
        /*000c*/ 	.word	0x00000000
        /*0010*/ 	.short	0x0005
        /*0012*/ 	.short	0x0028
        /*0014*/ 	.byte	0x00, 0xf0, 0x41, 0x00


	//----- nvinfo : EIATTR_KPARAM_INFO
	.align		4
.L_98:
        /*0018*/ 	.byte	0x04, 0x17
        /*001a*/ 	.short	(.L_100 - .L_99)
.L_99:
        /*001c*/ 	.word	0x00000000
        /*0020*/ 	.short	0x0004
        /*0022*/ 	.short	0x0018
        /*0024*/ 	.byte	0x00, 0xf0, 0x41, 0x00


	//----- nvinfo : EIATTR_KPARAM_INFO
	.align		4
.L_100:
        /*0028*/ 	.byte	0x04, 0x17
        /*002a*/ 	.short	(.L_102 - .L_101)
.L_101:
        /*002c*/ 	.word	0x00000000
        /*0030*/ 	.short	0x0003
        /*0032*/ 	.short	0x0010
        /*0034*/ 	.byte	0x00, 0xf0, 0x21, 0x00


	//----- nvinfo : EIATTR_KPARAM_INFO
	.align		4
.L_102:
        /*0038*/ 	.byte	0x04, 0x17
        /*003a*/ 	.short	(.L_104 - .L_103)
.L_103:
        /*003c*/ 	.word	0x00000000
        /*0040*/ 	.short	0x0002
        /*0042*/ 	.short	0x0008
        /*0044*/ 	.byte	0x00, 0xf0, 0x05, 0x00


	//----- nvinfo : EIATTR_KPARAM_INFO
	.align		4
.L_104:
        /*0048*/ 	.byte	0x04, 0x17
        /*004a*/ 	.short	(.L_106 - .L_105)
.L_105:
        /*004c*/ 	.word	0x00000000
        /*0050*/ 	.short	0x0001
        /*0052*/ 	.short	0x0004
        /*0054*/ 	.byte	0x00, 0xf0, 0x11, 0x00


	//----- nvinfo : EIATTR_KPARAM_INFO
	.align		4
.L_106:
        /*0058*/ 	.byte	0x04, 0x17
        /*005a*/ 	.short	(.L_108 - .L_107)
.L_107:
        /*005c*/ 	.word	0x00000000
        /*0060*/ 	.short	0x0000
        /*0062*/ 	.short	0x0000
        /*0064*/ 	.byte	0x00, 0xf0, 0x11, 0x00


	//----- nvinfo : EIATTR_SPARSE_MMA_MASK
	.align		4
.L_108:
        /*0068*/ 	.byte	0x03, 0x50
        /*006a*/ 	.short	0x0000


	//----- nvinfo : EIATTR_MAXREG_COUNT
	.align		4
        /*006c*/ 	.byte	0x03, 0x1b
        /*006e*/ 	.short	0x00ff


	//----- nvinfo : EIATTR_MERCURY_ISA_VERSION
	.align		4
        /*0070*/ 	.byte	0x03, 0x5f
        /*0072*/ 	.short	0x0101


	//----- nvinfo : EIATTR_VRC_CTA_INIT_COUNT
	.align		4
        /*0074*/ 	.byte	0x02, 0x4a
	.zero		1
	.zero		1


	//----- nvinfo : EIATTR_EXIT_INSTR_OFFSETS
	.align		4
        /*0078*/ 	.byte	0x04, 0x1c
        /*007a*/ 	.short	(.L_110 - .L_109)


	//   ....[0]....
.L_109:
        /*007c*/ 	.word	0x00000300


	//   ....[1]....
        /*0080*/ 	.word	0x00000f20


	//   ....[2]....
        /*0084*/ 	.word	0x00001450


	//   ....[3]....
        /*0088*/ 	.word	0x00001740


	//   ....[4]....
        /*008c*/ 	.word	0x000018b0


	//   ....[5]....
        /*0090*/ 	.word	0x000018d0


	//   ....[6]....
        /*0094*/ 	.word	0x00002570


	//   ....[7]....
        /*0098*/ 	.word	0x00002c60


	//   ....[8]....
        /*009c*/ 	.word	0x00003010


	//   ....[9]....
        /*00a0*/ 	.word	0x00003040


	//   ....[10]....
        /*00a4*/ 	.word	0x000031a0


	//----- nvinfo : EIATTR_MAX_THREADS
	.align		4
.L_110:
        /*00a8*/ 	.byte	0x04, 0x05
        /*00aa*/ 	.short	(.L_112 - .L_111)
.L_111:
        /*00ac*/ 	.word	0x00000080
        /*00b0*/ 	.word	0x00000001
        /*00b4*/ 	.word	0x00000001


	//----- nvinfo : EIATTR_CRS_STACK_SIZE
	.align		4
.L_112:
        /*00b8*/ 	.byte	0x04, 0x1e
        /*00ba*/ 	.short	(.L_114 - .L_113)
.L_113:
        /*00bc*/ 	.word	0x00000000


	//----- nvinfo : EIATTR_CBANK_PARAM_SIZE
	.align		4
.L_114:
        /*00c0*/ 	.byte	0x03, 0x19
        /*00c2*/ 	.short	0x0038


	//----- nvinfo : EIATTR_PARAM_CBANK
	.align		4
        /*00c4*/ 	.byte	0x04, 0x0a
        /*00c6*/ 	.short	(.L_116 - .L_115)
	.align		4
.L_115:
        /*00c8*/ 	.word	index@(.nv.constant0._ZN3cub18CUB_300001_SM_10006detail9transform16transform_kernelINS2_10policy_hubILb1EN4cuda3std3__45tupleIJN6thrust24THRUST_300001_SM_1000_NS6detail15normal_iteratorINSA_10device_ptrIfEEEESF_EEEE10policy1000Ei12mi_operacionSF_JPfSK_EEEvT0_iT1_T2_DpNS2_10kernel_argIT3_EE)
        /*00cc*/ 	.short	0x0380
        /*00ce*/ 	.short	0x0038


	//----- nvinfo : EIATTR_SW_WAR
	.align		4
.L_116:
        /*00d0*/ 	.byte	0x04, 0x36
        /*00d2*/ 	.short	(.L_118 - .L_117)
.L_117:
        /*00d4*/ 	.word	0x00000008
.L_118:


//--------------------- .nv.info._ZN3cub18CUB_300001_SM_10006detail8for_each13static_kernelINS2_12policy_hub_t12policy_500_tEmN6thrust24THRUST_300001_SM_1000_NS8cuda_cub20__uninitialized_fill7functorINS7_10device_ptrIfEEfEEEEvT0_T1_ --------------------------
	.section	.nv.info._ZN3cub18CUB_300001_SM_10006detail8for_each13static_kernelINS2_12policy_hub_t12policy_500_tEmN6thrust24THRUST_300001_SM_1000_NS8cuda_cub20__uninitialized_fill7functorINS7_10device_ptrIfEEfEEEEvT0_T1_,"",@"SHT_CUDA_INFO"
	.sectionflags	@""
	.align	4


	//----- nvinfo : EIATTR_CUDA_API_VERSION
	.align		4
        /*0000*/ 	.byte	0x04, 0x37
        /*0002*/ 	.short	(.L_120 - .L_119)
.L_119:
        /*0004*/ 	.word	0x00000082


	//----- nvinfo : EIATTR_KPARAM_INFO
	.align		4
.L_120:
        /*0008*/ 	.byte	0x04, 0x17
        /*000a*/ 	.short	(.L_122 - .L_121)
.L_121:
        /*000c*/ 	.word	0x00000000
        /*0010*/ 	.short	0x0001
        /*0012*/ 	.short	0x0008
        /*0014*/ 	.byte	0x00, 0xf0, 0x41, 0x00


	//----- nvinfo : EIATTR_KPARAM_INFO
	.align		4
.L_122:
        /*0018*/ 	.byte	0x04, 0x17
        /*001a*/ 	.short	(.L_124 - .L_123)
.L_123:
        /*001c*/ 	.word	0x00000000
        /*0020*/ 	.short	0x0000
        /*0022*/ 	.short	0x0000
        /*0024*/ 	.byte	0x00, 0xf0, 0x21, 0x00


	//----- nvinfo : EIATTR_SPARSE_MMA_MASK
	.align		4
.L_124:
        /*0028*/ 	.byte	0x03, 0x50
        /*002a*/ 	.short	0x0000


	//----- nvinfo : EIATTR_MAXREG_COUNT
	.align		4
        /*002c*/ 	.byte	0x03, 0x1b
        /*002e*/ 	.short	0x00ff


	//----- nvinfo : EIATTR_MERCURY_ISA_VERSION
	.align		4
        /*0030*/ 	.byte	0x03, 0x5f
        /*0032*/ 	.short	0x0101


	//----- nvinfo : EIATTR_VRC_CTA_INIT_COUNT
	.align		4
        /*0034*/ 	.byte	0x02, 0x4a
	.zero		1
	.zero		1


	//----- nvinfo : EIATTR_EXIT_INSTR_OFFSETS
	.align		4
        /*0038*/ 	.byte	0x04, 0x1c
        /*003a*/ 	.short	(.L_126 - .L_125)


	//   ....[0]....
.L_125:
        /*003c*/ 	.word	0x00000130


	//   ....[1]....
        /*0040*/ 	.word	0x00000230


	//   ....[2]....
        /*0044*/ 	.word	0x00000260


	//----- nvinfo : EIATTR_MAX_THREADS
	.align		4
.L_126:
        /*0048*/ 	.byte	0x04, 0x05
        /*004a*/ 	.short	(.L_128 - .L_127)
.L_127:
        /*004c*/ 	.word	0x00000100
        /*0050*/ 	.word	0x00000001
        /*0054*/ 	.word	0x00000001


	//----- nvinfo : EIATTR_CBANK_PARAM_SIZE
	.align		4
.L_128:
        /*0058*/ 	.byte	0x03, 0x19
        /*005a*/ 	.short	0x0018


	//----- nvinfo : EIATTR_PARAM_CBANK
	.align		4
        /*005c*/ 	.byte	0x04, 0x0a
        /*005e*/ 	.short	(.L_130 - .L_129)
	.align		4
.L_129:
        /*0060*/ 	.word	index@(.nv.constant0._ZN3cub18CUB_300001_SM_10006detail8for_each13static_kernelINS2_12policy_hub_t12policy_500_tEmN6thrust24THRUST_300001_SM_1000_NS8cuda_cub20__uninitialized_fill7functorINS7_10device_ptrIfEEfEEEEvT0_T1_)
        /*0064*/ 	.short	0x0380
        /*0066*/ 	.short	0x0018


	//----- nvinfo : EIATTR_SW_WAR
	.align		4
.L_130:
        /*0068*/ 	.byte	0x04, 0x36
        /*006a*/ 	.short	(.L_132 - .L_131)
.L_131:
        /*006c*/ 	.word	0x00000008
.L_132:


//--------------------- .nv.info._ZN3cub18CUB_300001_SM_10006detail11EmptyKernelIvEEvv --------------------------
	.section	.nv.info._ZN3cub18CUB_300001_SM_10006detail11EmptyKernelIvEEvv,"",@"SHT_CUDA_INFO"
	.sectionflags	@""
	.align	4


	//----- nvinfo : EIATTR_CUDA_API_VERSION
	.align		4
        /*0000*/ 	.byte	0x04, 0x37
        /*0002*/ 	.short	(.L_134 - .L_133)
.L_133:
        /*0004*/ 	.word	0x00000082


	//----- nvinfo : EIATTR_SPARSE_MMA_MASK
	.align		4
.L_134:
        /*0008*/ 	.byte	0x03, 0x50
        /*000a*/ 	.short	0x0000


	//----- nvinfo : EIATTR_MAXREG_COUNT
	.align		4
        /*000c*/ 	.byte	0x03, 0x1b
        /*000e*/ 	.short	0x00ff


	//----- nvinfo : EIATTR_MERCURY_ISA_VERSION
	.align		4
        /*0010*/ 	.byte	0x03, 0x5f
        /*0012*/ 	.short	0x0101


	//----- nvinfo : EIATTR_VRC_CTA_INIT_COUNT
	.align		4
        /*0014*/ 	.byte	0x02, 0x4a
	.zero		1
	.zero		1


	//----- nvinfo : EIATTR_EXIT_INSTR_OFFSETS
	.align		4
        /*0018*/ 	.byte	0x04, 0x1c
        /*001a*/ 	.short	(.L_136 - .L_135)


	//   ....[0]....
.L_135:
        /*001c*/ 	.word	0x00000010


	//----- nvinfo : EIATTR_SW_WAR
	.align		4
.L_136:
        /*0020*/ 	.byte	0x04, 0x36
        /*0022*/ 	.short	(.L_138 - .L_137)
.L_137:
        /*0024*/ 	.word	0x00000008
.L_138:


//--------------------- .nv.callgraph             --------------------------
	.section	.nv.callgraph,"",@"SHT_CUDA_CALLGRAPH"
	.align	4
	.sectionentsize	8
	.align		4
        /*0000*/ 	.word	0x00000000
	.align		4
        /*0004*/ 	.word	0xffffffff
	.align		4
        /*0008*/ 	.word	0x00000000
	.align		4
        /*000c*/ 	.word	0xfffffffe
	.align		4
        /*0010*/ 	.word	0x00000000
	.align		4
        /*0014*/ 	.word	0xfffffffd
	.align		4
        /*0018*/ 	.word	0x00000000
	.align		4
        /*001c*/ 	.word	0xfffffffc


//--------------------- .nv.constant4             --------------------------
	.section	.nv.constant4,"a",@progbits
	.align	8
	.align		8
.nv.constant4:
        /*0000*/ 	.dword	_ZN30_INTERNAL_df061c9d_4_k_cu_main4cuda3std3__45__cpo5beginE
	.align		8
        /*0008*/ 	.dword	_ZN30_INTERNAL_df061c9d_4_k_cu_main4cuda3std3__45__cpo3endE
	.align		8
        /*0010*/ 	.dword	_ZN30_INTERNAL_df061c9d_4_k_cu_main4cuda3std3__45__cpo6cbeginE
	.align		8
        /*0018*/ 	.dword	_ZN30_INTERNAL_df061c9d_4_k_cu_main4cuda3std3__45__cpo4cendE
	.align		8
        /*0020*/ 	.dword	_ZN30_INTERNAL_df061c9d_4_k_cu_main4cuda3std3__45__cpo6rbeginE
	.align		8
        /*0028*/ 	.dword	_ZN30_INTERNAL_df061c9d_4_k_cu_main4cuda3std3__45__cpo4rendE
	.align		8
        /*0030*/ 	.dword	_ZN30_INTERNAL_df061c9d_4_k_cu_main4cuda3std3__45__cpo7crbeginE
	.align		8
        /*0038*/ 	.dword	_ZN30_INTERNAL_df061c9d_4_k_cu_main4cuda3std3__45__cpo5crendE
	.align		8
        /*0040*/ 	.dword	_ZN30_INTERNAL_df061c9d_4_k_cu_main4cuda3std3__432_GLOBAL__N__df061c9d_4_k_cu_main6ignoreE
	.align		8
        /*0048*/ 	.dword	_ZN30_INTERNAL_df061c9d_4_k_cu_main4cuda3std3__419piecewise_constructE
	.align		8
        /*0050*/ 	.dword	_ZN30_INTERNAL_df061c9d_4_k_cu_main4cuda3std3__48in_placeE
	.align		8
        /*0058*/ 	.dword	_ZN30_INTERNAL_df061c9d_4_k_cu_main4cuda3std3__420unreachable_sentinelE
	.align		8
        /*0060*/ 	.dword	_ZN30_INTERNAL_df061c9d_4_k_cu_main4cuda3std3__47nulloptE
	.align		8
        /*0068*/ 	.dword	_ZN30_INTERNAL_df061c9d_4_k_cu_main4cuda3std3__48unexpectE
	.align		8
        /*0070*/ 	.dword	_ZN30_INTERNAL_df061c9d_4_k_cu_main4cuda3std6ranges3__45__cpo4swapE
	.align		8
        /*0078*/ 	.dword	_ZN30_INTERNAL_df061c9d_4_k_cu_main4cuda3std6ranges3__45__cpo9iter_moveE
	.align		8
        /*0080*/ 	.dword	_ZN30_INTERNAL_df061c9d_4_k_cu_main4cuda3std6ranges3__45__cpo5beginE
	.align		8
        /*0088*/ 	.dword	_ZN30_INTERNAL_df061c9d_4_k_cu_main4cuda3std6ranges3__45__cpo3endE
	.align		8
        /*0090*/ 	.dword	_ZN30_INTERNAL_df061c9d_4_k_cu_main4cuda3std6ranges3__45__cpo6cbeginE
	.align		8
        /*0098*/ 	.dword	_ZN30_INTERNAL_df061c9d_4_k_cu_main4cuda3std6ranges3__45__cpo4cendE
	.align		8
        /*00a0*/ 	.dword	_ZN30_INTERNAL_df061c9d_4_k_cu_main4cuda3std6ranges3__45__cpo7advanceE
	.align		8
        /*00a8*/ 	.dword	_ZN30_INTERNAL_df061c9d_4_k_cu_main4cuda3std6ranges3__45__cpo9iter_swapE
	.align		8
        /*00b0*/ 	.dword	_ZN30_INTERNAL_df061c9d_4_k_cu_main4cuda3std6ranges3__45__cpo4nextE
	.align		8
        /*00b8*/ 	.dword	_ZN30_INTERNAL_df061c9d_4_k_cu_main4cuda3std6ranges3__45__cpo4prevE
	.align		8
        /*00c0*/ 	.dword	_ZN30_INTERNAL_df061c9d_4_k_cu_main4cuda3std6ranges3__45__cpo4dataE
	.align		8
        /*00c8*/ 	.dword	_ZN30_INTERNAL_df061c9d_4_k_cu_main4cuda3std6ranges3__45__cpo5cdataE
	.align		8
        /*00d0*/ 	.dword	_ZN30_INTERNAL_df061c9d_4_k_cu_main4cuda3std6ranges3__45__cpo4sizeE
	.align		8
        /*00d8*/ 	.dword	_ZN30_INTERNAL_df061c9d_4_k_cu_main4cuda3std6ranges3__45__cpo5ssizeE
	.align		8
        /*00e0*/ 	.dword	_ZN30_INTERNAL_df061c9d_4_k_cu_main4cuda3std6ranges3__45__cpo8distanceE
	.align		8
        /*00e8*/ 	.dword	_ZN30_INTERNAL_df061c9d_4_k_cu_main6thrust24THRUST_300001_SM_1000_NS8cuda_cub3parE
	.align		8
        /*00f0*/ 	.dword	_ZN30_INTERNAL_df061c9d_4_k_cu_main6thrust24THRUST_300001_SM_1000_NS8cuda_cub10par_nosyncE
	.align		8
        /*00f8*/ 	.dword	_ZN30_INTERNAL_df061c9d_4_k_cu_main6thrust24THRUST_300001_SM_1000_NS6system6detail10sequential3seqE
	.align		8
        /*0100*/ 	.dword	_ZN30_INTERNAL_df061c9d_4_k_cu_main6thrust24THRUST_300001_SM_1000_NS12placeholders2_1E
	.align		8
        /*0108*/ 	.dword	_ZN30_INTERNAL_df061c9d_4_k_cu_main6thrust24THRUST_300001_SM_1000_NS12placeholders2_2E
	.align		8
        /*0110*/ 	.dword	_ZN30_INTERNAL_df061c9d_4_k_cu_main6thrust24THRUST_300001_SM_1000_NS12placeholders2_3E
	.align		8
        /*0118*/ 	.dword	_ZN30_INTERNAL_df061c9d_4_k_cu_main6thrust24THRUST_300001_SM_1000_NS12placeholders2_4E
	.align		8
        /*0120*/ 	.dword	_ZN30_INTERNAL_df061c9d_4_k_cu_main6thrust24THRUST_300001_SM_1000_NS12placeholders2_5E
	.align		8
        /*0128*/ 	.dword	_ZN30_INTERNAL_df061c9d_4_k_cu_main6thrust24THRUST_300001_SM_1000_NS12placeholders2_6E
	.align		8
        /*0130*/ 	.dword	_ZN30_INTERNAL_df061c9d_4_k_cu_main6thrust24THRUST_300001_SM_1000_NS12placeholders2_7E
	.align		8
        /*0138*/ 	.dword	_ZN30_INTERNAL_df061c9d_4_k_cu_main6thrust24THRUST_300001_SM_1000_NS12placeholders2_8E
	.align		8
        /*0140*/ 	.dword	_ZN30_INTERNAL_df061c9d_4_k_cu_main6thrust24THRUST_300001_SM_1000_NS12placeholders2_9E
	.align		8
        /*0148*/ 	.dword	_ZN30_INTERNAL_df061c9d_4_k_cu_main6thrust24THRUST_300001_SM_1000_NS12placeholders3_10E
	.align		8
        /*0150*/ 	.dword	_ZN30_INTERNAL_df061c9d_4_k_cu_main6thrust24THRUST_300001_SM_1000_NS3seqE


//--------------------- .text._ZN3cub18CUB_300001_SM_10006detail9transform16transform_kernelINS2_10policy_hubILb1EN4cuda3std3__45tupleIJN6thrust24THRUST_300001_SM_1000_NS6detail15normal_iteratorINSA_10device_ptrIfEEEESF_EEEE10policy1000El12mi_operacionSF_JPfSK_EEEvT0_iT1_T2_DpNS2_10kernel_argIT3_EE --------------------------
	.section	.text._ZN3cub18CUB_300001_SM_10006detail9transform16transform_kernelINS2_10policy_hubILb1EN4cuda3std3__45tupleIJN6thrust24THRUST_300001_SM_1000_NS6detail15normal_iteratorINSA_10device_ptrIfEEEESF_EEEE10policy1000El12mi_operacionSF_JPfSK_EEEvT0_iT1_T2_DpNS2_10kernel_argIT3_EE,"ax",@progbits
	.align	128
        .global         _ZN3cub18CUB_300001_SM_10006detail9transform16transform_kernelINS2_10policy_hubILb1EN4cuda3std3__45tupleIJN6thrust24THRUST_300001_SM_1000_NS6detail15normal_iteratorINSA_10device_ptrIfEEEESF_EEEE10policy1000El12mi_operacionSF_JPfSK_EEEvT0_iT1_T2_DpNS2_10kernel_argIT3_EE
        .type           _ZN3cub18CUB_300001_SM_10006detail9transform16transform_kernelINS2_10policy_hubILb1EN4cuda3std3__45tupleIJN6thrust24THRUST_300001_SM_1000_NS6detail15normal_iteratorINSA_10device_ptrIfEEEESF_EEEE10policy1000El12mi_operacionSF_JPfSK_EEEvT0_iT1_T2_DpNS2_10kernel_argIT3_EE,@function
        .size           _ZN3cub18CUB_300001_SM_10006detail9transform16transform_kernelINS2_10policy_hubILb1EN4cuda3std3__45tupleIJN6thrust24THRUST_300001_SM_1000_NS6detail15normal_iteratorINSA_10device_ptrIfEEEESF_EEEE10policy1000El12mi_operacionSF_JPfSK_EEEvT0_iT1_T2_DpNS2_10kernel_argIT3_EE,(.L_x_272 - _ZN3cub18CUB_300001_SM_10006detail9transform16transform_kernelINS2_10policy_hubILb1EN4cuda3std3__45tupleIJN6thrust24THRUST_300001_SM_1000_NS6detail15normal_iteratorINSA_10device_ptrIfEEEESF_EEEE10policy1000El12mi_operacionSF_JPfSK_EEEvT0_iT1_T2_DpNS2_10kernel_argIT3_EE)
        .other          _ZN3cub18CUB_300001_SM_10006detail9transform16transform_kernelINS2_10policy_hubILb1EN4cuda3std3__45tupleIJN6thrust24THRUST_300001_SM_1000_NS6detail15normal_iteratorINSA_10device_ptrIfEEEESF_EEEE10policy1000El12mi_operacionSF_JPfSK_EEEvT0_iT1_T2_DpNS2_10kernel_argIT3_EE,@"STO_CUDA_ENTRY STV_DEFAULT"
_ZN3cub18CUB_300001_SM_10006detail9transform16transform_kernelINS2_10policy_hubILb1EN4cuda3std3__45tupleIJN6thrust24THRUST_300001_SM_1000_NS6detail15normal_iteratorINSA_10device_ptrIfEEEESF_EEEE10policy1000El12mi_operacionSF_JPfSK_EEEvT0_iT1_T2_DpNS2_10kernel_argIT3_EE:
.text._ZN3cub18CUB_300001_SM_10006detail9transform16transform_kernelINS2_10policy_hubILb1EN4cuda3std3__45tupleIJN6thrust24THRUST_300001_SM_1000_NS6detail15normal_iteratorINSA_10device_ptrIfEEEESF_EEEE10policy1000El12mi_operacionSF_JPfSK_EEEvT0_iT1_T2_DpNS2_10kernel_argIT3_EE:
[----:B------:R-:W-:Y:S08]  /*0000*/  LDC R1, c[0x0][0x37c] ;  /* 0x0000df00ff017b82 */ /* 0x000ff00000000800 */
[----:B------:R-:W0:Y:S01]  /*0010*/  LDC R0, c[0x0][0x388] ;  /* 0x0000e200ff007b82 */ /* 0x000e220000000800 */
[----:B------:R-:W1:Y:S01]  /*0020*/  LDCU.64 UR6, c[0x0][0x380] ;  /* 0x00007000ff0677ac */ /* 0x000e620008000a00 */
[----:B------:R-:W2:Y:S01]  /*0030*/  S2R R12, SR_TID.X ;  /* 0x00000000000c7919 */ /* 0x000ea20000002100 */
[----:B------:R-:W-:Y:S05]  /*0040*/  BSSY.RECONVERGENT B0, `(.L_x_0) ;  /* 0x000002a000007945 */ /* 0x000fea0003800200 */
[----:B------:R-:W3:Y:S01]  /*0050*/  S2UR UR4, SR_CTAID.X ;  /* 0x00000000000479c3 */ /* 0x000ee20000002500 */
[----:B0-----:R-:W-:-:S04]  /*0060*/  SHF.L.U32 R7, R0, 0x7, RZ ;  /* 0x0000000700077819 */ /* 0x001fc800000006ff */
[----:B------:R-:W-:Y:S01]  /*0070*/  SHF.R.S32.HI R4, RZ, 0x1f, R7 ;  /* 0x0000001fff047819 */ /* 0x000fe20000011407 */
[----:B---3--:R-:W-:Y:S01]  /*0080*/  IMAD.WIDE.U32 R2, R7, UR4, RZ ;  /* 0x0000000407027c25 */ /* 0x008fe2000f8e00ff */
[----:B--2---:R-:W-:-:S03]  /*0090*/  SHF.L.U32 R11, R12, 0x7, RZ ;  /* 0x000000070c0b7819 */ /* 0x004fc600000006ff */
[----:B------:R-:W-:Y:S01]  /*00a0*/  IMAD R5, R4, UR4, RZ ;  /* 0x0000000404057c24 */ /* 0x000fe2000f8e02ff */
[----:B-1----:R-:W-:-:S04]  /*00b0*/  IADD3 R20, P1, PT, -R2, UR6, RZ ;  /* 0x0000000602147c10 */ /* 0x002fc8000ff3e1ff */
[----:B------:R-:W-:Y:S02]  /*00c0*/  IADD3 R5, PT, PT, R3, R5, RZ ;  /* 0x0000000503057210 */ /* 0x000fe40007ffe0ff */
[----:B------:R-:W-:Y:S02]  /*00d0*/  ISETP.LT.U32.AND P0, PT, R20, R7, PT ;  /* 0x000000071400720c */ /* 0x000fe40003f01070 */
[----:B------:R-:W-:-:S04]  /*00e0*/  IADD3.X R9, PT, PT, ~R5, UR7, RZ, P1, !PT ;  /* 0x0000000705097c10 */ /* 0x000fc80008ffe5ff */
[----:B------:R-:W-:-:S04]  /*00f0*/  ISETP.LT.AND.EX P0, PT, R9, R4, PT, P0 ;  /* 0x000000040900720c */ /* 0x000fc80003f01300 */
[----:B------:R-:W-:-:S04]  /*0100*/  SEL R20, R20, R7, P0 ;  /* 0x0000000714147207 */ /* 0x000fc80000000000 */
[----:B------:R-:W-:-:S04]  /*0110*/  SHF.L.U32 R4, R20, 0x2, RZ ;  /* 0x0000000214047819 */ /* 0x000fc800000006ff */
[----:B------:R-:W-:-:S13]  /*0120*/  ISETP.GE.AND P0, PT, R11, R4, PT ;  /* 0x000000040b00720c */ /* 0x000fda0003f06270 */
[----:B------:R-:W-:Y:S05]  /*0130*/  @P0 BRA `(.L_x_1) ;  /* 0x0000000000680947 */ /* 0x000fea0003800000 */
[----:B------:R-:W0:Y:S01]  /*0140*/  LDCU.64 UR4, c[0x0][0x398] ;  /* 0x00007300ff0477ac */ /* 0x000e220008000a00 */
[C---:B------:R-:W-:Y:S01]  /*0150*/  IMAD.SHL.U32 R6, R2.reuse, 0x4, RZ ;  /* 0x0000000402067824 */ /* 0x040fe200078e00ff */
[----:B------:R-:W-:Y:S01]  /*0160*/  SHF.L.U64.HI R10, R2, 0x2, R5 ;  /* 0x00000002020a7819 */ /* 0x000fe20000010205 */
[----:B------:R-:W-:Y:S01]  /*0170*/  BSSY.RECONVERGENT B1, `(.L_x_2) ;  /* 0x000000b000017945 */ /* 0x000fe20003800200 */
[----:B------:R-:W-:Y:S02]  /*0180*/  MOV R13, R11 ;  /* 0x0000000b000d7202 */ /* 0x000fe40000000f00 */
[----:B0-----:R-:W-:-:S04]  /*0190*/  IADD3 R8, P0, PT, R6, UR4, RZ ;  /* 0x0000000406087c10 */ /* 0x001fc8000ff1e0ff */
[----:B------:R-:W-:-:S03]  /*01a0*/  IADD3.X R9, PT, PT, R10, UR5, RZ, P0, !PT ;  /* 0x000000050a097c10 */ /* 0x000fc600087fe4ff */
[----:B------:R-:W-:-:S07]  /*01b0*/  IMAD.WIDE.U32 R8, R12, 0x80, R8 ;  /* 0x000000800c087825 */ /* 0x000fce00078e0008 */
.L_x_3:
[----:B------:R-:W-:Y:S01]  /*01c0*/  IADD3 R13, PT, PT, R13, 0x4000, RZ ;  /* 0x000040000d0d7810 */ /* 0x000fe20007ffe0ff */
[----:B------:R0:W-:Y:S03]  /*01d0*/  CCTL.E.PF2 [R8] ;  /* 0x000000000800798f */ /* 0x0001e60000800100 */
[----:B------:R-:W-:Y:S02]  /*01e0*/  ISETP.GE.AND P0, PT, R13, R4, PT ;  /* 0x000000040d00720c */ /* 0x000fe40003f06270 */
[----:B0-----:R-:W-:-:S04]  /*01f0*/  IADD3 R8, P1, PT, R8, 0x4000, RZ ;  /* 0x0000400008087810 */ /* 0x001fc80007f3e0ff */
[----:B------:R-:W-:-:S07]  /*0200*/  IADD3.X R9, PT, PT, RZ, R9, RZ, P1, !PT ;  /* 0x00000009ff097210 */ /* 0x000fce0000ffe4ff */
[----:B------:R-:W-:Y:S05]  /*0210*/  @!P0 BRA `(.L_x_3) ;  /* 0xfffffffc00e88947 */ /* 0x000fea000383ffff */
[----:B------:R-:W-:Y:S05]  /*0220*/  BSYNC.RECONVERGENT B1 ;  /* 0x0000000000017941 */ /* 0x000fea0003800200 */
.L_x_2:
[----:B------:R-:W0:Y:S01]  /*0230*/  S2R R12, SR_TID.X ;  /* 0x00000000000c7919 */ /* 0x000e220000002100 */
[----:B------:R-:W1:Y:S02]  /*0240*/  LDCU.64 UR4, c[0x0][0x3a8] ;  /* 0x00007500ff0477ac */ /* 0x000e640008000a00 */
[----:B-1----:R-:W-:-:S04]  /*0250*/  IADD3 R8, P0, PT, R6, UR4, RZ ;  /* 0x0000000406087c10 */ /* 0x002fc8000ff1e0ff */
[----:B------:R-:W-:-:S03]  /*0260*/  IADD3.X R9, PT, PT, R10, UR5, RZ, P0, !PT ;  /* 0x000000050a097c10 */ /* 0x000fc600087fe4ff */
[----:B0-----:R-:W-:-:S07]  /*0270*/  IMAD.WIDE.U32 R8, R12, 0x80, R8 ;  /* 0x000000800c087825 */ /* 0x001fce00078e0008 */
.L_x_4:
[----:B------:R-:W-:Y:S01]  /*0280*/  IADD3 R11, PT, PT, R11, 0x4000, RZ ;  /* 0x000040000b0b7810 */ /* 0x000fe20007ffe0ff */
[----:B------:R0:W-:Y:S03]  /*0290*/  CCTL.E.PF2 [R8] ;  /* 0x000000000800798f */ /* 0x0001e60000800100 */
[----:B------:R-:W-:Y:S02]  /*02a0*/  ISETP.GE.AND P0, PT, R11, R4, PT ;  /* 0x000000040b00720c */ /* 0x000fe40003f06270 */
[----:B0-----:R-:W-:-:S05]  /*02b0*/  IADD3 R8, P1, PT, R8, 0x4000, RZ ;  /* 0x0000400008087810 */ /* 0x001fca0007f3e0ff */
[----:B------:R-:W-:-:S06]  /*02c0*/  IMAD.X R9, RZ, RZ, R9, P1 ;  /* 0x000000ffff097224 */ /* 0x000fcc00008e0609 */
[----:B------:R-:W-:Y:S05]  /*02d0*/  @!P0 BRA `(.L_x_4) ;  /* 0xfffffffc00e88947 */ /* 0x000fea000383ffff */
.L_x_1:
[----:B------:R-:W-:Y:S05]  /*02e0*/  BSYNC.RECONVERGENT B0 ;  /* 0x0000000000007941 */ /* 0x000fea0003800200 */
.L_x_0:
[----:B------:R-:W0:Y:S01]  /*02f0*/  LDCU.128 UR8, c[0x0][0x390] ;  /* 0x00007200ff0877ac */ /* 0x000e220008000c00 */
[----:B------:R-:W-:Y:S02]  /*0300*/  ISETP.NE.AND P0, PT, R7, R20, PT ;  /* 0x000000140700720c */ /* 0x000fe40003f05270 */
[C---:B------:R-:W-:Y:S01]  /*0310*/  SHF.L.U32 R6, R2.reuse, 0x2, RZ ;  /* 0x0000000202067819 */ /* 0x040fe200000006ff */
[----:B------:R-:W1:Y:S01]  /*0320*/  LDCU.64 UR4, c[0x0][0x3a8] ;  /* 0x00007500ff0477ac */ /* 0x000e620008000a00 */
[----:B------:R-:W-:Y:S01]  /*0330*/  SHF.L.U64.HI R5, R2, 0x2, R5 ;  /* 0x0000000202057819 */ /* 0x000fe20000010205 */
[----:B------:R-:W2:Y:S01]  /*0340*/  LDCU.64 UR6, c[0x0][0x358] ;  /* 0x00006b00ff0677ac */ /* 0x000ea20008000a00 */
[C---:B0-----:R-:W-:Y:S02]  /*0350*/  IADD3 R10, P2, PT, R6.reuse, UR10, RZ ;  /* 0x0000000a060a7c10 */ /* 0x041fe4000ff5e0ff */
[C---:B------:R-:W-:Y:S02]  /*0360*/  IADD3 R14, P1, PT, R6.reuse, UR8, RZ ;  /* 0x00000008060e7c10 */ /* 0x040fe4000ff3e0ff */
[----:B-1----:R-:W-:-:S02]  /*0370*/  IADD3 R12, P3, PT, R6, UR4, RZ ;  /* 0x00000004060c7c10 */ /* 0x002fc4000ff7e0ff */
[C---:B------:R-:W-:Y:S02]  /*0380*/  IADD3.X R11, PT, PT, R5.reuse, UR11, RZ, P2, !PT ;  /* 0x0000000b050b7c10 */ /* 0x040fe400097fe4ff */
[C---:B------:R-:W-:Y:S02]  /*0390*/  IADD3.X R13, PT, PT, R5.reuse, UR5, RZ, P3, !PT ;  /* 0x00000005050d7c10 */ /* 0x040fe40009ffe4ff */
[----:B------:R-:W-:Y:S01]  /*03a0*/  IADD3.X R15, PT, PT, R5, UR9, RZ, P1, !PT ;  /* 0x00000009050f7c10 */ /* 0x000fe20008ffe4ff */
[----:B--2---:R-:W-:Y:S06]  /*03b0*/  @!P0 BRA `(.L_x_5) ;  /* 0x0000001800488947 */ /* 0x004fec0003800000 */
[----:B------:R-:W-:-:S13]  /*03c0*/  ISETP.GE.AND P0, PT, R0, 0x1, PT ;  /* 0x000000010000780c */ /* 0x000fda0003f06270 */
[----:B------:R-:W-:Y:S05]  /*03d0*/  @!P0 EXIT ;  /* 0x000000000000894d */ /* 0x000fea0003800000 */
[C---:B------:R-:W-:Y:S01]  /*03e0*/  ISETP.GE.U32.AND P0, PT, R0.reuse, 0x8, PT ;  /* 0x000000080000780c */ /* 0x040fe20003f06070 */
[----:B------:R-:W-:Y:S01]  /*03f0*/  HFMA2 R22, -RZ, RZ, 0, 0 ;  /* 0x00000000ff167431 */ /* 0x000fe200000001ff */
[----:B------:R-:W-:-:S11]  /*0400*/  LOP3.LUT R23, R0, 0x7, RZ, 0xc0, !PT ;  /* 0x0000000700177812 */ /* 0x000fd600078ec0ff */
[----:B------:R-:W-:Y:S05]  /*0410*/  @!P0 BRA `(.L_x_6) ;  /* 0x0000000c00108947 */ /* 0x000fea0003800000 */
[----:B------:R-:W-:Y:S02]  /*0420*/  LOP3.LUT R22, R0, 0x7ffffff8, RZ, 0xc0, !PT ;  /* 0x7ffffff800167812 */ /* 0x000fe400078ec0ff */
[----:B------:R-:W-:-:S07]  /*0430*/  MOV R5, RZ ;  /* 0x000000ff00057202 */ /* 0x000fce0000000f00 */
.L_x_47:
[----:B01234-:R-:W0:Y:S01]  /*0440*/  S2R R0, SR_TID.X ;  /* 0x0000000000007919 */ /* 0x01fe220000002100 */
[----:B------:R-:W-:Y:S01]  /*0450*/  BSSY.RECONVERGENT B0, `(.L_x_7) ;  /* 0x0000019000007945 */ /* 0x000fe20003800200 */
[----:B0-----:R-:W-:-:S04]  /*0460*/  LEA R21, R5, R0, 0x7 ;  /* 0x0000000005157211 */ /* 0x001fc800078e38ff */
[----:B------:R-:W-:-:S13]  /*0470*/  ISETP.GE.AND P0, PT, R21, R20, PT ;  /* 0x000000141500720c */ /* 0x000fda0003f06270 */
[----:B------:R-:W-:Y:S05]  /*0480*/  @P0 BRA `(.L_x_8) ;  /* 0x0000000000540947 */ /* 0x000fea0003800000 */
[----:B------:R-:W-:-:S04]  /*0490*/  IMAD.WIDE.U32 R2, R21, 0x4, R10 ;  /* 0x0000000415027825 */ /* 0x000fc800078e000a */
[----:B------:R-:W-:Y:S02]  /*04a0*/  IMAD.WIDE.U32 R6, R21, 0x4, R12 ;  /* 0x0000000415067825 */ /* 0x000fe400078e000c */
[----:B------:R-:W2:Y:S04]  /*04b0*/  LDG.E R2, desc[UR6][R2.64] ;  /* 0x0000000602027981 */ /* 0x000ea8000c1e1900 */
[----:B------:R-:W2:Y:S01]  /*04c0*/  LDG.E R7, desc[UR6][R6.64] ;  /* 0x0000000606077981 */ /* 0x000ea2000c1e1900 */
[----:B------:R-:W-:Y:S01]  /*04d0*/  BSSY.RECONVERGENT B1, `(.L_x_9) ;  /* 0x000000e000017945 */ /* 0x000fe20003800200 */
[----:B--2---:R-:W-:-:S04]  /*04e0*/  FADD R9, R2, R7 ;  /* 0x0000000702097221 */ /* 0x004fc80000000000 */
[----:B------:R-:W-:Y:S01]  /*04f0*/  VIADD R0, R9, 0xf3000000 ;  /* 0xf300000009007836 */ /* 0x000fe20000000000 */
[----:B------:R0:W1:Y:S04]  /*0500*/  MUFU.RSQ R4, R9 ;  /* 0x0000000900047308 */ /* 0x0000680000001400 */
[----:B------:R-:W-:-:S13]  /*0510*/  ISETP.GT.U32.AND P0, PT, R0, 0x727fffff, PT ;  /* 0x727fffff0000780c */ /* 0x000fda0003f04070 */
[----:B01----:R-:W-:Y:S05]  /*0520*/  @!P0 BRA `(.L_x_10) ;  /* 0x0000000000108947 */ /* 0x003fea0003800000 */
[----:B------:R-:W-:Y:S02]  /*0530*/  MOV R0, R9 ;  /* 0x0000000900007202 */ /* 0x000fe40000000f00 */
[----:B------:R-:W-:-:S07]  /*0540*/  MOV R2, 0x560 ;  /* 0x0000056000027802 */ /* 0x000fce0000000f00 */
[----:B------:R-:W-:Y:S05]  /*0550*/  CALL.REL.NOINC `($__internal_0_$__cuda_sm20_sqrt_rn_f32_slowpath) ;  /* 0x0000002c005c7944 */ /* 0x000fea0003c00000 */
[----:B------:R-:W-:Y:S05]  /*0560*/  BRA `(.L_x_11) ;  /* 0x0000000000107947 */ /* 0x000fea0003800000 */
.L_x_10:
[----:B------:R-:W-:Y:S01]  /*0570*/  FMUL.FTZ R0, R9, R4 ;  /* 0x0000000409007220 */ /* 0x000fe20000410000 */
[----:B------:R-:W-:-:S03]  /*0580*/  FMUL.FTZ R2, R4, 0.5 ;  /* 0x3f00000004027820 */ /* 0x000fc60000410000 */
[----:B------:R-:W-:-:S04]  /*0590*/  FFMA R3, -R0, R0, R9 ;  /* 0x0000000000037223 */ /* 0x000fc80000000109 */
[----:B------:R-:W-:-:S07]  /*05a0*/  FFMA R0, R3, R2, R0 ;  /* 0x0000000203007223 */ /* 0x000fce0000000000 */
.L_x_11:
[----:B------:R-:W-:Y:S05]  /*05b0*/  BSYNC.RECONVERGENT B1 ;  /* 0x0000000000017941 */ /* 0x000fea0003800200 */
.L_x_9:
[----:B------:R-:W-:-:S05]  /*05c0*/  IMAD.WIDE.U32 R2, R21, 0x4, R14 ;  /* 0x0000000415027825 */ /* 0x000fca00078e000e */
[----:B------:R0:W-:Y:S02]  /*05d0*/  STG.E desc[UR6][R2.64], R0 ;  /* 0x0000000002007986 */ /* 0x0001e4000c101906 */
.L_x_8:
[----:B------:R-:W-:Y:S05]  /*05e0*/  BSYNC.RECONVERGENT B0 ;  /* 0x0000000000007941 */ /* 0x000fea0003800200 */
.L_x_7:
[----:B------:R-:W-:Y:S01]  /*05f0*/  IADD3 R19, PT, PT, R21, 0x80, RZ ;  /* 0x0000008015137810 */ /* 0x000fe20007ffe0ff */
[----:B------:R-:W-:Y:S03]  /*0600*/  BSSY.RECONVERGENT B0, `(.L_x_12) ;  /* 0x0000018000007945 */ /* 0x000fe60003800200 */
[C---:B------:R-:W-:Y:S01]  /*0610*/  ISETP.GE.AND P0, PT, R19.reuse, R20, PT ;  /* 0x000000141300720c */ /* 0x040fe20003f06270 */
[----:B------:R-:W-:-:S04]  /*0620*/  IMAD.WIDE R6, R19, 0x4, R10 ;  /* 0x0000000413067825 */ /* 0x000fc800078e020a */
[----:B------:R-:W-:-:S04]  /*0630*/  IMAD.WIDE R16, R19, 0x4, R12 ;  /* 0x0000000413107825 */ /* 0x000fc800078e020c */
[----:B------:R-:W-:-:S04]  /*0640*/  IMAD.WIDE R18, R19, 0x4, R14 ;  /* 0x0000000413127825 */ /* 0x000fc800078e020e */
[----:B------:R-:W-:Y:S05]  /*0650*/  @P0 BRA `(.L_x_13) ;  /* 0x0000000000480947 */ /* 0x000fea0003800000 */
[----:B0-----:R-:W2:Y:S04]  /*0660*/  LDG.E R0, desc[UR6][R6.64] ;  /* 0x0000000606007981 */ /* 0x001ea8000c1e1900 */
[----:B------:R-:W2:Y:S01]  /*0670*/  LDG.E R3, desc[UR6][R16.64] ;  /* 0x0000000610037981 */ /* 0x000ea2000c1e1900 */
[----:B------:R-:W-:Y:S01]  /*0680*/  BSSY.RECONVERGENT B1, `(.L_x_14) ;  /* 0x000000e000017945 */ /* 0x000fe20003800200 */
[----:B--2---:R-:W-:-:S04]  /*0690*/  FADD R3, R0, R3 ;  /* 0x0000000300037221 */ /* 0x004fc80000000000 */
[----:B------:R0:W1:Y:S01]  /*06a0*/  MUFU.RSQ R2, R3 ;  /* 0x0000000300027308 */ /* 0x0000620000001400 */
[----:B------:R-:W-:-:S04]  /*06b0*/  IADD3 R0, PT, PT, R3, -0xd000000, RZ ;  /* 0xf300000003007810 */ /* 0x000fc80007ffe0ff */
[----:B------:R-:W-:-:S13]  /*06c0*/  ISETP.GT.U32.AND P0, PT, R0, 0x727fffff, PT ;  /* 0x727fffff0000780c */ /* 0x000fda0003f04070 */
[----:B01----:R-:W-:Y:S05]  /*06d0*/  @!P0 BRA `(.L_x_15) ;  /* 0x0000000000108947 */ /* 0x003fea0003800000 */
[----:B------:R-:W-:Y:S02]  /*06e0*/  MOV R0, R3 ;  /* 0x0000000300007202 */ /* 0x000fe40000000f00 */
[----:B------:R-:W-:-:S07]  /*06f0*/  MOV R2, 0x710 ;  /* 0x0000071000027802 */ /* 0x000fce0000000f00 */
[----:B------:R-:W-:Y:S05]  /*0700*/  CALL.REL.NOINC `($__internal_0_$__cuda_sm20_sqrt_rn_f32_slowpath) ;  /* 0x0000002800f07944 */ /* 0x000fea0003c00000 */
[----:B------:R-:W-:Y:S05]  /*0710*/  BRA `(.L_x_16) ;  /* 0x0000000000107947 */ /* 0x000fea0003800000 */
.L_x_15:
[----:B------:R-:W-:Y:S01]  /*0720*/  FMUL.FTZ R0, R3, R2 ;  /* 0x0000000203007220 */ /* 0x000fe20000410000 */
[----:B------:R-:W-:-:S03]  /*0730*/  FMUL.FTZ R2, R2, 0.5 ;  /* 0x3f00000002027820 */ /* 0x000fc60000410000 */
[----:B------:R-:W-:-:S04]  /*0740*/  FFMA R3, -R0, R0, R3 ;  /* 0x0000000000037223 */ /* 0x000fc80000000103 */
[----:B------:R-:W-:-:S07]  /*0750*/  FFMA R0, R3, R2, R0 ;  /* 0x0000000203007223 */ /* 0x000fce0000000000 */
.L_x_16:
[----:B------:R-:W-:Y:S05]  /*0760*/  BSYNC.RECONVERGENT B1 ;  /* 0x0000000000017941 */ /* 0x000fea0003800200 */
.L_x_14:
[----:B------:R1:W-:Y:S02]  /*0770*/  STG.E desc[UR6][R18.64], R0 ;  /* 0x0000000012007986 */ /* 0x0003e4000c101906 */
.L_x_13:
[----:B------:R-:W-:Y:S05]  /*0780*/  BSYNC.RECONVERGENT B0 ;  /* 0x0000000000007941 */ /* 0x000fea0003800200 */
.L_x_12:
[----:B0-----:R-:W-:Y:S01]  /*0790*/  VIADD R3, R21, 0x100 ;  /* 0x0000010015037836 */ /* 0x001fe20000000000 */
[----:B------:R-:W-:Y:S04]  /*07a0*/  BSSY.RECONVERGENT B0, `(.L_x_17) ;  /* 0x0000015000007945 */ /* 0x000fe80003800200 */
[----:B------:R-:W-:-:S13]  /*07b0*/  ISETP.GE.AND P0, PT, R3, R20, PT ;  /* 0x000000140300720c */ /* 0x000fda0003f06270 */
[----:B------:R-:W-:Y:S05]  /*07c0*/  @P0 BRA `(.L_x_18) ;  /* 0x0000000000480947 */ /* 0x000fea0003800000 */
[----:B-1----:R-:W2:Y:S04]  /*07d0*/  LDG.E R0, desc[UR6][R6.64+0x200] ;  /* 0x0002000606007981 */ /* 0x002ea8000c1e1900 */
        /* <DEDUP_REMOVED lines=11> */
.L_x_20:
[----:B------:R-:W-:Y:S01]  /*0890*/  FMUL.FTZ R0, R3, R2 ;  /* 0x0000000203007220 */ /* 0x000fe20000410000 */
[----:B------:R-:W-:-:S03]  /*08a0*/  FMUL.FTZ R2, R2, 0.5 ;  /* 0x3f00000002027820 */ /* 0x000fc60000410000 */
[----:B------:R-:W-:-:S04]  /*08b0*/  FFMA R3, -R0, R0, R3 ;  /* 0x0000000000037223 */ /* 0x000fc80000000103 */
[----:B------:R-:W-:-:S07]  /*08c0*/  FFMA R0, R3, R2, R0 ;  /* 0x0000000203007223 */ /* 0x000fce0000000000 */
.L_x_21:
[----:B------:R-:W-:Y:S05]  /*08d0*/  BSYNC.RECONVERGENT B1 ;  /* 0x0000000000017941 */ /* 0x000fea0003800200 */
.L_x_19:
[----:B------:R0:W-:Y:S02]  /*08e0*/  STG.E desc[UR6][R18.64+0x200], R0 ;  /* 0x0002000012007986 */ /* 0x0001e4000c101906 */
.L_x_18:
[----:B------:R-:W-:Y:S05]  /*08f0*/  BSYNC.RECONVERGENT B0 ;  /* 0x0000000000007941 */ /* 0x000fea0003800200 */
.L_x_17:
[----:B------:R-:W-:Y:S01]  /*0900*/  IADD3 R3, PT, PT, R21, 0x180, RZ ;  /* 0x0000018015037810 */ /* 0x000fe20007ffe0ff */
[----:B------:R-:W-:Y:S03]  /*0910*/  BSSY.RECONVERGENT B0, `(.L_x_22) ;  /* 0x0000015000007945 */ /* 0x000fe60003800200 */
[----:B------:R-:W-:-:S13]  /*0920*/  ISETP.GE.AND P0, PT, R3, R20, PT ;  /* 0x000000140300720c */ /* 0x000fda0003f06270 */
[----:B------:R-:W-:Y:S05]  /*0930*/  @P0 BRA `(.L_x_23) ;  /* 0x0000000000480947 */ /* 0x000fea0003800000 */
[----:B01----:R-:W2:Y:S04]  /*0940*/  LDG.E R0, desc[UR6][R6.64+0x400] ;  /* 0x0004000606007981 */ /* 0x003ea8000c1e1900 */
[----:B------:R-:W2:Y:S01]  /*0950*/  LDG.E R3, desc[UR6][R16.64+0x400] ;  /* 0x0004000610037981 */ /* 0x000ea2000c1e1900 */
[----:B------:R-:W-:Y:S01]  /*0960*/  BSSY.RECONVERGENT B1, `(.L_x_24) ;  /* 0x000000e000017945 */ /* 0x000fe20003800200 */
[----:B--2---:R-:W-:-:S04]  /*0970*/  FADD R3, R0, R3 ;  /* 0x0000000300037221 */ /* 0x004fc80000000000 */
[----:B------:R0:W1:Y:S01]  /*0980*/  MUFU.RSQ R2, R3 ;  /* 0x0000000300027308 */ /* 0x0000620000001400 */
[----:B------:R-:W-:-:S04]  /*0990*/  IADD3 R0, PT, PT, R3, -0xd000000, RZ ;  /* 0xf300000003007810 */ /* 0x000fc80007ffe0ff */
[----:B------:R-:W-:-:S13]  /*09a0*/  ISETP.GT.U32.AND P0, PT, R0, 0x727fffff, PT ;  /* 0x727fffff0000780c */ /* 0x000fda0003f04070 */
[----:B01----:R-:W-:Y:S05]  /*09b0*/  @!P0 BRA `(.L_x_25) ;  /* 0x0000000000108947 */ /* 0x003fea0003800000 */
[----:B------:R-:W-:Y:S01]  /*09c0*/  IMAD.MOV.U32 R0, RZ, RZ, R3 ;  /* 0x000000ffff007224 */ /* 0x000fe200078e0003 */
[----:B------:R-:W-:-:S07]  /*09d0*/  MOV R2, 0x9f0 ;  /* 0x000009f000027802 */ /* 0x000fce0000000f00 */
[----:B------:R-:W-:Y:S05]  /*09e0*/  CALL.REL.NOINC `($__internal_0_$__cuda_sm20_sqrt_rn_f32_slowpath) ;  /* 0x0000002800387944 */ /* 0x000fea0003c00000 */
[----:B------:R-:W-:Y:S05]  /*09f0*/  BRA `(.L_x_26) ;  /* 0x0000000000107947 */ /* 0x000fea0003800000 */
.L_x_25:
[----:B------:R-:W-:Y:S01]  /*0a00*/  FMUL.FTZ R0, R3, R2 ;  /* 0x0000000203007220 */ /* 0x000fe20000410000 */
[----:B------:R-:W-:-:S03]  /*0a10*/  FMUL.FTZ R2, R2, 0.5 ;  /* 0x3f00000002027820 */ /* 0x000fc60000410000 */
[----:B------:R-:W-:-:S04]  /*0a20*/  FFMA R3, -R0, R0, R3 ;  /* 0x0000000000037223 */ /* 0x000fc80000000103 */
[----:B------:R-:W-:-:S07]  /*0a30*/  FFMA R0, R3, R2, R0 ;  /* 0x0000000203007223 */ /* 0x000fce0000000000 */
.L_x_26:
[----:B------:R-:W-:Y:S05]  /*0a40*/  BSYNC.RECONVERGENT B1 ;  /* 0x0000000000017941 */ /* 0x000fea0003800200 */
.L_x_24:
[----:B------:R2:W-:Y:S02]  /*0a50*/  STG.E desc[UR6][R18.64+0x400], R0 ;  /* 0x0004000012007986 */ /* 0x0005e4000c101906 */
.L_x_23:
[----:B------:R-:W-:Y:S05]  /*0a60*/  BSYNC.RECONVERGENT B0 ;  /* 0x0000000000007941 */ /* 0x000fea0003800200 */
.L_x_22:
[----:B------:R-:W-:Y:S01]  /*0a70*/  IADD3 R3, PT, PT, R21, 0x200, RZ ;  /* 0x0000020015037810 */ /* 0x000fe20007ffe0ff */
[----:B------:R-:W-:Y:S03]  /*0a80*/  BSSY.RECONVERGENT B0, `(.L_x_27) ;  /* 0x0000015000007945 */ /* 0x000fe60003800200 */
[----:B------:R-:W-:-:S13]  /*0a90*/  ISETP.GE.AND P0, PT, R3, R20, PT ;  /* 0x000000140300720c */ /* 0x000fda0003f06270 */
[----:B------:R-:W-:Y:S05]  /*0aa0*/  @P0 BRA `(.L_x_28) ;  /* 0x0000000000480947 */ /* 0x000fea0003800000 */
[----:B012---:R-:W2:Y:S04]  /*0ab0*/  LDG.E R0, desc[UR6][R6.64+0x600] ;  /* 0x0006000606007981 */ /* 0x007ea8000c1e1900 */
        /* <DEDUP_REMOVED lines=11> */
.L_x_30:
[----:B------:R-:W-:Y:S01]  /*0b70*/  FMUL.FTZ R0, R3, R2 ;  /* 0x0000000203007220 */ /* 0x000fe20000410000 */
[----:B------:R-:W-:-:S03]  /*0b80*/  FMUL.FTZ R2, R2, 0.5 ;  /* 0x3f00000002027820 */ /* 0x000fc60000410000 */
[----:B------:R-:W-:-:S04]  /*0b90*/  FFMA R3, -R0, R0, R3 ;  /* 0x0000000000037223 */ /* 0x000fc80000000103 */
[----:B------:R-:W-:-:S07]  /*0ba0*/  FFMA R0, R3, R2, R0 ;  /* 0x0000000203007223 */ /* 0x000fce0000000000 */
.L_x_31:
[----:B------:R-:W-:Y:S05]  /*0bb0*/  BSYNC.RECONVERGENT B1 ;  /* 0x0000000000017941 */ /* 0x000fea0003800200 */
.L_x_29:
[----:B------:R3:W-:Y:S02]  /*0bc0*/  STG.E desc[UR6][R18.64+0x600], R0 ;  /* 0x0006000012007986 */ /* 0x0007e4000c101906 */
.L_x_28:
[----:B------:R-:W-:Y:S05]  /*0bd0*/  BSYNC.RECONVERGENT B0 ;  /* 0x0000000000007941 */ /* 0x000fea0003800200 */
.L_x_27:
[----:B------:R-:W-:Y:S01]  /*0be0*/  IADD3 R3, PT, PT, R21, 0x280, RZ ;  /* 0x0000028015037810 */ /* 0x000fe20007ffe0ff */
[----:B------:R-:W-:Y:S03]  /*0bf0*/  BSSY.RECONVERGENT B0, `(.L_x_32) ;  /* 0x0000015000007945 */ /* 0x000fe60003800200 */
[----:B------:R-:W-:-:S13]  /*0c00*/  ISETP.GE.AND P0, PT, R3, R20, PT ;  /* 0x000000140300720c */ /* 0x000fda0003f06270 */
[----:B------:R-:W-:Y:S05]  /*0c10*/  @P0 BRA `(.L_x_33) ;  /* 0x0000000000480947 */ /* 0x000fea0003800000 */
[----:B0123--:R-:W2:Y:S04]  /*0c20*/  LDG.E R0, desc[UR6][R6.64+0x800] ;  /* 0x0008000606007981 */ /* 0x00fea8000c1e1900 */
        /* <DEDUP_REMOVED lines=11> */
.L_x_35:
[----:B------:R-:W-:Y:S01]  /*0ce0*/  FMUL.FTZ R0, R3, R2 ;  /* 0x0000000203007220 */ /* 0x000fe20000410000 */
[----:B------:R-:W-:-:S03]  /*0cf0*/  FMUL.FTZ R2, R2, 0.5 ;  /* 0x3f00000002027820 */ /* 0x000fc60000410000 */
[----:B------:R-:W-:-:S04]  /*0d00*/  FFMA R3, -R0, R0, R3 ;  /* 0x0000000000037223 */ /* 0x000fc80000000103 */
[----:B------:R-:W-:-:S07]  /*0d10*/  FFMA R0, R3, R2, R0 ;  /* 0x0000000203007223 */ /* 0x000fce0000000000 */
.L_x_36:
[----:B------:R-:W-:Y:S05]  /*0d20*/  BSYNC.RECONVERGENT B1 ;  /* 0x0000000000017941 */ /* 0x000fea0003800200 */
.L_x_34:
[----:B------:R4:W-:Y:S02]  /*0d30*/  STG.E desc[UR6][R18.64+0x800], R0 ;  /* 0x0008000012007986 */ /* 0x0009e4000c101906 */
.L_x_33:
[----:B------:R-:W-:Y:S05]  /*0d40*/  BSYNC.RECONVERGENT B0 ;  /* 0x0000000000007941 */ /* 0x000fea0003800200 */
.L_x_32:
[----:B------:R-:W-:Y:S01]  /*0d50*/  IADD3 R3, PT, PT, R21, 0x300, RZ ;  /* 0x0000030015037810 */ /* 0x000fe20007ffe0ff */
[----:B------:R-:W-:Y:S03]  /*0d60*/  BSSY.RECONVERGENT B0, `(.L_x_37) ;  /* 0x0000015000007945 */ /* 0x000fe60003800200 */
[----:B------:R-:W-:-:S13]  /*0d70*/  ISETP.GE.AND P0, PT, R3, R20, PT ;  /* 0x000000140300720c */ /* 0x000fda0003f06270 */
[----:B------:R-:W-:Y:S05]  /*0d80*/  @P0 BRA `(.L_x_38) ;  /* 0x0000000000480947 */ /* 0x000fea0003800000 */
[----:B01234-:R-:W2:Y:S04]  /*0d90*/  LDG.E R0, desc[UR6][R6.64+0xa00] ;  /* 0x000a000606007981 */ /* 0x01fea8000c1e1900 */
        /* <DEDUP_REMOVED lines=11> */
.L_x_40:
[----:B------:R-:W-:Y:S01]  /*0e50*/  FMUL.FTZ R0, R3, R2 ;  /* 0x0000000203007220 */ /* 0x000fe20000410000 */
[----:B------:R-:W-:-:S03]  /*0e60*/  FMUL.FTZ R2, R2, 0.5 ;  /* 0x3f00000002027820 */ /* 0x000fc60000410000 */
[----:B------:R-:W-:-:S04]  /*0e70*/  FFMA R3, -R0, R0, R3 ;  /* 0x0000000000037223 */ /* 0x000fc80000000103 */
[----:B------:R-:W-:-:S07]  /*0e80*/  FFMA R0, R3, R2, R0 ;  /* 0x0000000203007223 */ /* 0x000fce0000000000 */
.L_x_41:
[----:B------:R-:W-:Y:S05]  /*0e90*/  BSYNC.RECONVERGENT B1 ;  /* 0x0000000000017941 */ /* 0x000fea0003800200 */
.L_x_39:
[----:B------:R0:W-:Y:S02]  /*0ea0*/  STG.E desc[UR6][R18.64+0xa00], R0 ;  /* 0x000a000012007986 */ /* 0x0001e4000c101906 */
.L_x_38:
[----:B------:R-:W-:Y:S05]  /*0eb0*/  BSYNC.RECONVERGENT B0 ;  /* 0x0000000000007941 */ /* 0x000fea0003800200 */
.L_x_37:
[----:B------:R-:W-:Y:S01]  /*0ec0*/  VIADD R21, R21, 0x380 ;  /* 0x0000038015157836 */ /* 0x000fe20000000000 */
[----:B------:R-:W-:Y:S04]  /*0ed0*/  BSSY.RECONVERGENT B0, `(.L_x_42) ;  /* 0x0000015000007945 */ /* 0x000fe80003800200 */
[----:B------:R-:W-:-:S13]  /*0ee0*/  ISETP.GE.AND P0, PT, R21, R20, PT ;  /* 0x000000141500720c */ /* 0x000fda0003f06270 */
[----:B------:R-:W-:Y:S05]  /*0ef0*/  @P0 BRA `(.L_x_43) ;  /* 0x0000000000480947 */ /* 0x000fea0003800000 */
[----:B------:R-:W5:Y:S04]  /*0f00*/  LDG.E R6, desc[UR6][R6.64+0xc00] ;  /* 0x000c000606067981 */ /* 0x000f68000c1e1900 */
[----:B------:R-:W5:Y:S01]  /*0f10*/  LDG.E R17, desc[UR6][R16.64+0xc00] ;  /* 0x000c000610117981 */ /* 0x000f62000c1e1900 */
[----:B------:R-:W-:Y:S01]  /*0f20*/  BSSY.RECONVERGENT B1, `(.L_x_44) ;  /* 0x000000e000017945 */ /* 0x000fe20003800200 */
[----:B-----5:R-:W-:-:S04]  /*0f30*/  FADD R3, R6, R17 ;  /* 0x0000001106037221 */ /* 0x020fc80000000000 */
[----:B------:R0:W0:Y:S02]  /*0f40*/  MUFU.RSQ R2, R3 ;  /* 0x0000000300027308 */ /* 0x0000240000001400 */
[----:B01234-:R-:W-:-:S04]  /*0f50*/  IADD3 R0, PT, PT, R3, -0xd000000, RZ ;  /* 0xf300000003007810 */ /* 0x01ffc80007ffe0ff */
[----:B------:R-:W-:-:S13]  /*0f60*/  ISETP.GT.U32.AND P0, PT, R0, 0x727fffff, PT ;  /* 0x727fffff0000780c */ /* 0x000fda0003f04070 */
[----:B------:R-:W-:Y:S05]  /*0f70*/  @!P0 BRA `(.L_x_45) ;  /* 0x0000000000108947 */ /* 0x000fea0003800000 */
[----:B------:R-:W-:Y:S02]  /*0f80*/  MOV R0, R3 ;  /* 0x0000000300007202 */ /* 0x000fe40000000f00 */
[----:B------:R-:W-:-:S07]  /*0f90*/  MOV R2, 0xfb0 ;  /* 0x00000fb000027802 */ /* 0x000fce0000000f00 */
[----:B------:R-:W-:Y:S05]  /*0fa0*/  CALL.REL.NOINC `($__internal_0_$__cuda_sm20_sqrt_rn_f32_slowpath) ;  /* 0x0000002000c87944 */ /* 0x000fea0003c00000 */
[----:B------:R-:W-:Y:S05]  /*0fb0*/  BRA `(.L_x_46) ;  /* 0x0000000000107947 */ /* 0x000fea0003800000 */
.L_x_45:
[----:B------:R-:W-:Y:S01]  /*0fc0*/  FMUL.FTZ R0, R3, R2 ;  /* 0x0000000203007220 */ /* 0x000fe20000410000 */
[----:B------:R-:W-:-:S03]  /*0fd0*/  FMUL.FTZ R2, R2, 0.5 ;  /* 0x3f00000002027820 */ /* 0x000fc60000410000 */
[----:B------:R-:W-:-:S04]  /*0fe0*/  FFMA R3, -R0, R0, R3 ;  /* 0x0000000000037223 */ /* 0x000fc80000000103 */
[----:B------:R-:W-:-:S07]  /*0ff0*/  FFMA R0, R3, R2, R0 ;  /* 0x0000000203007223 */ /* 0x000fce0000000000 */
.L_x_46:
[----:B------:R-:W-:Y:S05]  /*1000*/  BSYNC.RECONVERGENT B1 ;  /* 0x0000000000017941 */ /* 0x000fea0003800200 */
.L_x_44:
[----:B------:R0:W-:Y:S02]  /*1010*/  STG.E desc[UR6][R18.64+0xc00], R0 ;  /* 0x000c000012007986 */ /* 0x0001e4000c101906 */
.L_x_43:
[----:B------:R-:W-:Y:S05]  /*1020*/  BSYNC.RECONVERGENT B0 ;  /* 0x0000000000007941 */ /* 0x000fea0003800200 */
.L_x_42:
[----:B------:R-:W-:-:S04]  /*1030*/  IADD3 R5, PT, PT, R5, 0x8, RZ ;  /* 0x0000000805057810 */ /* 0x000fc80007ffe0ff */
[----:B------:R-:W-:-:S13]  /*1040*/  ISETP.NE.AND P0, PT, R5, R22, PT ;  /* 0x000000160500720c */ /* 0x000fda0003f05270 */
[----:B------:R-:W-:Y:S05]  /*1050*/  @P0 BRA `(.L_x_47) ;  /* 0xfffffff000f80947 */ /* 0x000fea000383ffff */
.L_x_6:
[----:B------:R-:W-:-:S13]  /*1060*/  ISETP.NE.AND P0, PT, R23, RZ, PT ;  /* 0x000000ff1700720c */ /* 0x000fda0003f05270 */
[----:B------:R-:W-:Y:S05]  /*1070*/  @!P0 EXIT ;  /* 0x000000000000894d */ /* 0x000fea0003800000 */
[----:B------:R-:W5:Y:S01]  /*1080*/  LDCU UR4, c[0x0][0x388] ;  /* 0x00007100ff0477ac */ /* 0x000f620008000800 */
[----:B------:R-:W-:Y:S01]  /*1090*/  ISETP.GE.U32.AND P0, PT, R23, 0x4, PT ;  /* 0x000000041700780c */ /* 0x000fe20003f06070 */
[----:B-----5:R-:W-:-:S12]  /*10a0*/  ULOP3.LUT UR4, UR4, 0x3, URZ, 0xc0, !UPT ;  /* 0x0000000304047892 */ /* 0x020fd8000f8ec0ff */
[----:B------:R-:W-:Y:S05]  /*10b0*/  @!P0 BRA `(.L_x_48) ;  /* 0x0000000400a88947 */ /* 0x000fea0003800000 */
[----:B01234-:R-:W0:Y:S01]  /*10c0*/  S2R R0, SR_TID.X ;  /* 0x0000000000007919 */ /* 0x01fe220000002100 */
[----:B------:R-:W-:Y:S01]  /*10d0*/  BSSY.RECONVERGENT B0, `(.L_x_49) ;  /* 0x0000019000007945 */ /* 0x000fe20003800200 */
[----:B0-----:R-:W-:-:S04]  /*10e0*/  LEA R5, R22, R0, 0x7 ;  /* 0x0000000016057211 */ /* 0x001fc800078e38ff */
[----:B------:R-:W-:-:S13]  /*10f0*/  ISETP.GE.AND P0, PT, R5, R20, PT ;  /* 0x000000140500720c */ /* 0x000fda0003f06270 */
[----:B------:R-:W-:Y:S05]  /*1100*/  @P0 BRA `(.L_x_50) ;  /* 0x0000000000540947 */ /* 0x000fea0003800000 */
[----:B------:R-:W-:-:S04]  /*1110*/  IMAD.WIDE R2, R5, 0x4, R10 ;  /* 0x0000000405027825 */ /* 0x000fc800078e020a */
[----:B------:R-:W-:Y:S02]  /*1120*/  IMAD.WIDE R6, R5, 0x4, R12 ;  /* 0x0000000405067825 */ /* 0x000fe400078e020c */
        /* <DEDUP_REMOVED lines=12> */
.L_x_52:
[----:B------:R-:W-:Y:S01]  /*11f0*/  FMUL.FTZ R0, R9, R4 ;  /* 0x0000000409007220 */ /* 0x000fe20000410000 */
[----:B------:R-:W-:-:S03]  /*1200*/  FMUL.FTZ R2, R4, 0.5 ;  /* 0x3f00000004027820 */ /* 0x000fc60000410000 */
[----:B------:R-:W-:-:S04]  /*1210*/  FFMA R3, -R0, R0, R9 ;  /* 0x0000000000037223 */ /* 0x000fc80000000109 */
[----:B------:R-:W-:-:S07]  /*1220*/  FFMA R0, R3, R2, R0 ;  /* 0x0000000203007223 */ /* 0x000fce0000000000 */
.L_x_53:
[----:B------:R-:W-:Y:S05]  /*1230*/  BSYNC.RECONVERGENT B1 ;  /* 0x0000000000017941 */ /* 0x000fea0003800200 */
.L_x_51:
[----:B------:R-:W-:-:S05]  /*1240*/  IMAD.WIDE R2, R5, 0x4, R14 ;  /* 0x0000000405027825 */ /* 0x000fca00078e020e */
[----:B------:R0:W-:Y:S02]  /*1250*/  STG.E desc[UR6][R2.64], R0 ;  /* 0x0000000002007986 */ /* 0x0001e4000c101906 */
.L_x_50:
[----:B------:R-:W-:Y:S05]  /*1260*/  BSYNC.RECONVERGENT B0 ;  /* 0x0000000000007941 */ /* 0x000fea0003800200 */
.L_x_49:
[----:B------:R-:W-:Y:S01]  /*1270*/  IADD3 R7, PT, PT, R5, 0x80, RZ ;  /* 0x0000008005077810 */ /* 0x000fe20007ffe0ff */
[----:B------:R-:W-:Y:S03]  /*1280*/  BSSY.RECONVERGENT B0, `(.L_x_54) ;  /* 0x0000018000007945 */ /* 0x000fe60003800200 */
[----:B------:R-:W-:-:S13]  /*1290*/  ISETP.GE.AND P0, PT, R7, R20, PT ;  /* 0x000000140700720c */ /* 0x000fda0003f06270 */
[----:B------:R-:W-:Y:S05]  /*12a0*/  @P0 BRA `(.L_x_55) ;  /* 0x0000000000540947 */ /* 0x000fea0003800000 */
[----:B0-----:R-:W-:-:S04]  /*12b0*/  IMAD.WIDE R2, R7, 0x4, R10 ;  /* 0x0000000407027825 */ /* 0x001fc800078e020a */
[----:B------:R-:W-:Y:S02]  /*12c0*/  IMAD.WIDE R8, R7, 0x4, R12 ;  /* 0x0000000407087825 */ /* 0x000fe400078e020c */
[----:B------:R-:W2:Y:S04]  /*12d0*/  LDG.E R2, desc[UR6][R2.64] ;  /* 0x0000000602027981 */ /* 0x000ea8000c1e1900 */
        /* <DEDUP_REMOVED lines=11> */
.L_x_57:
[----:B------:R-:W-:Y:S01]  /*1390*/  FMUL.FTZ R0, R17, R4 ;  /* 0x0000000411007220 */ /* 0x000fe20000410000 */
[----:B------:R-:W-:-:S03]  /*13a0*/  FMUL.FTZ R2, R4, 0.5 ;  /* 0x3f00000004027820 */ /* 0x000fc60000410000 */
[----:B------:R-:W-:-:S04]  /*13b0*/  FFMA R3, -R0, R0, R17 ;  /* 0x0000000000037223 */ /* 0x000fc80000000111 */
[----:B------:R-:W-:-:S07]  /*13c0*/  FFMA R0, R3, R2, R0 ;  /* 0x0000000203007223 */ /* 0x000fce0000000000 */
.L_x_58:
[----:B------:R-:W-:Y:S05]  /*13d0*/  BSYNC.RECONVERGENT B1 ;  /* 0x0000000000017941 */ /* 0x000fea0003800200 */
.L_x_56:
[----:B------:R-:W-:-:S05]  /*13e0*/  IMAD.WIDE R2, R7, 0x4, R14 ;  /* 0x0000000407027825 */ /* 0x000fca00078e020e */
[----:B------:R1:W-:Y:S02]  /*13f0*/  STG.E desc[UR6][R2.64], R0 ;  /* 0x0000000002007986 */ /* 0x0003e4000c101906 */
.L_x_55:
[----:B------:R-:W-:Y:S05]  /*1400*/  BSYNC.RECONVERGENT B0 ;  /* 0x0000000000007941 */ /* 0x000fea0003800200 */
.L_x_54:
[----:B------:R-:W-:Y:S01]  /*1410*/  VIADD R7, R5, 0x100 ;  /* 0x0000010005077836 */ /* 0x000fe20000000000 */
[----:B------:R-:W-:Y:S04]  /*1420*/  BSSY.RECONVERGENT B0, `(.L_x_59) ;  /* 0x0000018000007945 */ /* 0x000fe80003800200 */
[----:B------:R-:W-:-:S13]  /*1430*/  ISETP.GE.AND P0, PT, R7, R20, PT ;  /* 0x000000140700720c */ /* 0x000fda0003f06270 */
[----:B------:R-:W-:Y:S05]  /*1440*/  @P0 BRA `(.L_x_60) ;  /* 0x0000000000540947 */ /* 0x000fea0003800000 */
[----:B01----:R-:W-:-:S04]  /*1450*/  IMAD.WIDE R2, R7, 0x4, R10 ;  /* 0x0000000407027825 */ /* 0x003fc800078e020a */
        /* <DEDUP_REMOVED lines=13> */
.L_x_62:
[----:B------:R-:W-:Y:S01]  /*1530*/  FMUL.FTZ R0, R17, R4 ;  /* 0x0000000411007220 */ /* 0x000fe20000410000 */
[----:B------:R-:W-:-:S03]  /*1540*/  FMUL.FTZ R2, R4, 0.5 ;  /* 0x3f00000004027820 */ /* 0x000fc60000410000 */
[----:B------:R-:W-:-:S04]  /*1550*/  FFMA R3, -R0, R0, R17 ;  /* 0x0000000000037223 */ /* 0x000fc80000000111 */
[----:B------:R-:W-:-:S07]  /*1560*/  FFMA R0, R3, R2, R0 ;  /* 0x0000000203007223 */ /* 0x000fce0000000000 */
.L_x_63:
[----:B------:R-:W-:Y:S05]  /*1570*/  BSYNC.RECONVERGENT B1 ;  /* 0x0000000000017941 */ /* 0x000fea0003800200 */
.L_x_61:
[----:B------:R-:W-:-:S05]  /*1580*/  IMAD.WIDE R2, R7, 0x4, R14 ;  /* 0x0000000407027825 */ /* 0x000fca00078e020e */
[----:B------:R2:W-:Y:S02]  /*1590*/  STG.E desc[UR6][R2.64], R0 ;  /* 0x0000000002007986 */ /* 0x0005e4000c101906 */
.L_x_60:
[----:B------:R-:W-:Y:S05]  /*15a0*/  BSYNC.RECONVERGENT B0 ;  /* 0x0000000000007941 */ /* 0x000fea0003800200 */
.L_x_59:
[----:B------:R-:W-:Y:S01]  /*15b0*/  IADD3 R5, PT, PT, R5, 0x180, RZ ;  /* 0x0000018005057810 */ /* 0x000fe20007ffe0ff */
[----:B------:R-:W-:Y:S03]  /*15c0*/  BSSY.RECONVERGENT B0, `(.L_x_64) ;  /* 0x0000018000007945 */ /* 0x000fe60003800200 */
[----:B------:R-:W-:-:S13]  /*15d0*/  ISETP.GE.AND P0, PT, R5, R20, PT ;  /* 0x000000140500720c */ /* 0x000fda0003f06270 */
[----:B------:R-:W-:Y:S05]  /*15e0*/  @P0 BRA `(.L_x_65) ;  /* 0x0000000000540947 */ /* 0x000fea0003800000 */
[----:B012---:R-:W-:-:S04]  /*15f0*/  IMAD.WIDE R2, R5, 0x4, R10 ;  /* 0x0000000405027825 */ /* 0x007fc800078e020a */
        /* <DEDUP_REMOVED lines=13> */
.L_x_67:
[----:B------:R-:W-:Y:S01]  /*16d0*/  FMUL.FTZ R0, R9, R4 ;  /* 0x0000000409007220 */ /* 0x000fe20000410000 */
[----:B------:R-:W-:-:S03]  /*16e0*/  FMUL.FTZ R2, R4, 0.5 ;  /* 0x3f00000004027820 */ /* 0x000fc60000410000 */
[----:B------:R-:W-:-:S04]  /*16f0*/  FFMA R3, -R0, R0, R9 ;  /* 0x0000000000037223 */ /* 0x000fc80000000109 */
[----:B------:R-:W-:-:S07]  /*1700*/  FFMA R0, R3, R2, R0 ;  /* 0x0000000203007223 */ /* 0x000fce0000000000 */
.L_x_68:
[----:B------:R-:W-:Y:S05]  /*1710*/  BSYNC.RECONVERGENT B1 ;  /* 0x0000000000017941 */ /* 0x000fea0003800200 */
.L_x_66:
[----:B------:R-:W-:-:S05]  /*1720*/  IMAD.WIDE R2, R5, 0x4, R14 ;  /* 0x0000000405027825 */ /* 0x000fca00078e020e */
[----:B------:R3:W-:Y:S02]  /*1730*/  STG.E desc[UR6][R2.64], R0 ;  /* 0x0000000002007986 */ /* 0x0007e4000c101906 */
.L_x_65:
[----:B------:R-:W-:Y:S05]  /*1740*/  BSYNC.RECONVERGENT B0 ;  /* 0x0000000000007941 */ /* 0x000fea0003800200 */
.L_x_64:
[----:B------:R-:W-:-:S07]  /*1750*/  IADD3 R22, PT, PT, R22, 0x4, RZ ;  /* 0x0000000416167810 */ /* 0x000fce0007ffe0ff */
.L_x_48:
[----:B------:R-:W-:-:S13]  /*1760*/  ISETP.NE.AND P0, PT, RZ, UR4, PT ;  /* 0x00000004ff007c0c */ /* 0x000fda000bf05270 */
[----:B------:R-:W-:Y:S05]  /*1770*/  @!P0 EXIT ;  /* 0x000000000000894d */ /* 0x000fea0003800000 */
[----:B------:R-:W-:-:S09]  /*1780*/  UISETP.NE.AND UP0, UPT, UR4, 0x1, UPT ;  /* 0x000000010400788c */ /* 0x000fd2000bf05270 */
[----:B------:R-:W-:Y:S05]  /*1790*/  BRA.U !UP0, `(.L_x_69) ;  /* 0x0000000108d87547 */ /* 0x000fea000b800000 */
        /* <DEDUP_REMOVED lines=19> */
.L_x_73:
[----:B------:R-:W-:Y:S01]  /*18d0*/  FMUL.FTZ R0, R9, R4 ;  /* 0x0000000409007220 */ /* 0x000fe20000410000 */
[----:B------:R-:W-:-:S03]  /*18e0*/  FMUL.FTZ R2, R4, 0.5 ;  /* 0x3f00000004027820 */ /* 0x000fc60000410000 */
[----:B------:R-:W-:-:S04]  /*18f0*/  FFMA R3, -R0, R0, R9 ;  /* 0x0000000000037223 */ /* 0x000fc80000000109 */
[----:B------:R-:W-:-:S07]  /*1900*/  FFMA R0, R3, R2, R0 ;  /* 0x0000000203007223 */ /* 0x000fce0000000000 */
.L_x_74:
[----:B------:R-:W-:Y:S05]  /*1910*/  BSYNC.RECONVERGENT B1 ;  /* 0x0000000000017941 */ /* 0x000fea0003800200 */
.L_x_72:
[----:B------:R-:W-:-:S05]  /*1920*/  IMAD.WIDE R2, R5, 0x4, R14 ;  /* 0x0000000405027825 */ /* 0x000fca00078e020e */
[----:B------:R0:W-:Y:S02]  /*1930*/  STG.E desc[UR6][R2.64], R0 ;  /* 0x0000000002007986 */ /* 0x0001e4000c101906 */
.L_x_71:
[----:B------:R-:W-:Y:S05]  /*1940*/  BSYNC.RECONVERGENT B0 ;  /* 0x0000000000007941 */ /* 0x000fea0003800200 */
.L_x_70:
[----:B------:R-:W-:Y:S01]  /*1950*/  VIADD R5, R5, 0x80 ;  /* 0x0000008005057836 */ /* 0x000fe20000000000 */
[----:B------:R-:W-:Y:S04]  /*1960*/  BSSY.RECONVERGENT B0, `(.L_x_75) ;  /* 0x0000018000007945 */ /* 0x000fe80003800200 */
        /* <DEDUP_REMOVED lines=16> */
.L_x_78:
[----:B------:R-:W-:Y:S01]  /*1a70*/  FMUL.FTZ R0, R9, R4 ;  /* 0x0000000409007220 */ /* 0x000fe20000410000 */
[----:B------:R-:W-:-:S03]  /*1a80*/  FMUL.FTZ R2, R4, 0.5 ;  /* 0x3f00000004027820 */ /* 0x000fc60000410000 */
[----:B------:R-:W-:-:S04]  /*1a90*/  FFMA R3, -R0, R0, R9 ;  /* 0x0000000000037223 */ /* 0x000fc80000000109 */
[----:B------:R-:W-:-:S07]  /*1aa0*/  FFMA R0, R3, R2, R0 ;  /* 0x0000000203007223 */ /* 0x000fce0000000000 */
.L_x_79:
[----:B------:R-:W-:Y:S05]  /*1ab0*/  BSYNC.RECONVERGENT B1 ;  /* 0x0000000000017941 */ /* 0x000fea0003800200 */
.L_x_77:
[----:B------:R-:W-:-:S05]  /*1ac0*/  IMAD.WIDE R2, R5, 0x4, R14 ;  /* 0x0000000405027825 */ /* 0x000fca00078e020e */
[----:B------:R1:W-:Y:S02]  /*1ad0*/  STG.E desc[UR6][R2.64], R0 ;  /* 0x0000000002007986 */ /* 0x0003e4000c101906 */
.L_x_76:
[----:B------:R-:W-:Y:S05]  /*1ae0*/  BSYNC.RECONVERGENT B0 ;  /* 0x0000000000007941 */ /* 0x000fea0003800200 */
.L_x_75:
[----:B------:R-:W-:-:S07]  /*1af0*/  IADD3 R22, PT, PT, R22, 0x2, RZ ;  /* 0x0000000216167810 */ /* 0x000fce0007ffe0ff */
.L_x_69:
[----:B01234-:R-:W0:Y:S02]  /*1b00*/  LDC R0, c[0x0][0x388] ;  /* 0x0000e200ff007b82 */ /* 0x01fe240000000800 */
[----:B0-----:R-:W-:-:S04]  /*1b10*/  LOP3.LUT R0, R0, 0x1, RZ, 0xc0, !PT ;  /* 0x0000000100007812 */ /* 0x001fc800078ec0ff */
[----:B------:R-:W-:-:S13]  /*1b20*/  ISETP.NE.U32.AND P0, PT, R0, 0x1, PT ;  /* 0x000000010000780c */ /* 0x000fda0003f05070 */
[----:B------:R-:W-:Y:S05]  /*1b30*/  @P0 EXIT ;  /* 0x000000000000094d */ /* 0x000fea0003800000 */
[----:B------:R-:W0:Y:S02]  /*1b40*/  S2R R2, SR_TID.X ;  /* 0x0000000000027919 */ /* 0x000e240000002100 */
[----:B0-----:R-:W-:-:S04]  /*1b50*/  LEA R5, R22, R2, 0x7 ;  /* 0x0000000216057211 */ /* 0x001fc800078e38ff */
[----:B------:R-:W-:-:S13]  /*1b60*/  ISETP.GE.AND P0, PT, R5, R20, PT ;  /* 0x000000140500720c */ /* 0x000fda0003f06270 */
[----:B------:R-:W-:Y:S05]  /*1b70*/  @P0 EXIT ;  /* 0x000000000000094d */ /* 0x000fea0003800000 */
        /* <DEDUP_REMOVED lines=14> */
.L_x_81:
[----:B------:R-:W-:Y:S01]  /*1c60*/  FMUL.FTZ R0, R3, R2 ;  /* 0x0000000203007220 */ /* 0x000fe20000410000 */
[----:B------:R-:W-:-:S03]  /*1c70*/  FMUL.FTZ R2, R2, 0.5 ;  /* 0x3f00000002027820 */ /* 0x000fc60000410000 */
[----:B------:R-:W-:-:S04]  /*1c80*/  FFMA R3, -R0, R0, R3 ;  /* 0x0000000000037223 */ /* 0x000fc80000000103 */
[----:B------:R-:W-:-:S07]  /*1c90*/  FFMA R0, R3, R2, R0 ;  /* 0x0000000203007223 */ /* 0x000fce0000000000 */
.L_x_82:
[----:B------:R-:W-:Y:S05]  /*1ca0*/  BSYNC.RECONVERGENT B0 ;  /* 0x0000000000007941 */ /* 0x000fea0003800200 */
.L_x_80:
[----:B------:R-:W-:-:S05]  /*1cb0*/  IMAD.WIDE R14, R5, 0x4, R14 ;  /* 0x00000004050e7825 */ /* 0x000fca00078e020e */
[----:B------:R-:W-:Y:S01]  /*1cc0*/  STG.E desc[UR6][R14.64], R0 ;  /* 0x000000000e007986 */ /* 0x000fe2000c101906 */
[----:B------:R-:W-:Y:S05]  /*1cd0*/  EXIT ;  /* 0x000000000000794d */ /* 0x000fea0003800000 */
.L_x_5:
[----:B------:R-:W-:-:S13]  /*1ce0*/  ISETP.GE.AND P0, PT, R0, 0x1, PT ;  /* 0x000000010000780c */ /* 0x000fda0003f06270 */
[----:B------:R-:W-:Y:S05]  /*1cf0*/  @!P0 EXIT ;  /* 0x000000000000894d */ /* 0x000fea0003800000 */
[----:B------:R-:W-:Y:S01]  /*1d00*/  ISETP.GE.U32.AND P0, PT, R0, 0x8, PT ;  /* 0x000000080000780c */ /* 0x000fe20003f06070 */
[----:B------:R-:W-:-:S12]  /*1d10*/  HFMA2 R23, -RZ, RZ, 0, 0 ;  /* 0x00000000ff177431 */ /* 0x000fd800000001ff */
[----:B------:R-:W-:Y:S05]  /*1d20*/  @!P0 BRA `(.L_x_83) ;  /* 0x0000000800e88947 */ /* 0x000fea0003800000 */
[----:B------:R-:W0:Y:S01]  /*1d30*/  S2R R8, SR_TID.X ;  /* 0x0000000000087919 */ /* 0x000e220000002100 */
[----:B------:R-:W1:Y:S01]  /*1d40*/  LDC.64 R2, c[0x0][0x390] ;  /* 0x0000e400ff027b82 */ /* 0x000e620000000a00 */
[----:B------:R-:W-:Y:S02]  /*1d50*/  IADD3 R26, P0, PT, R6, 0x600, RZ ;  /* 0x00000600061a7810 */ /* 0x000fe40007f1e0ff */
[----:B------:R-:W-:Y:S02]  /*1d60*/  LOP3.LUT R23, R0, 0x7ffffff8, RZ, 0xc0, !PT ;  /* 0x7ffffff800177812 */ /* 0x000fe400078ec0ff */
[C---:B------:R-:W-:Y:S02]  /*1d70*/  IADD3 R28, P1, PT, R26.reuse, UR10, RZ ;  /* 0x0000000a1a1c7c10 */ /* 0x040fe4000ff3e0ff */
[----:B------:R-:W-:Y:S01]  /*1d80*/  IADD3.X R4, PT, PT, RZ, R5, RZ, P0, !PT ;  /* 0x00000005ff047210 */ /* 0x000fe200007fe4ff */
[----:B------:R-:W-:Y:S01]  /*1d90*/  IMAD.MOV R22, RZ, RZ, -R23 ;  /* 0x000000ffff167224 */ /* 0x000fe200078e0a17 */
[----:B------:R-:W-:-:S02]  /*1da0*/  IADD3 R24, P2, PT, R26, UR8, RZ ;  /* 0x000000081a187c10 */ /* 0x000fc4000ff5e0ff */
[----:B------:R-:W-:Y:S02]  /*1db0*/  IADD3 R26, P0, PT, R26, UR4, RZ ;  /* 0x000000041a1a7c10 */ /* 0x000fe4000ff1e0ff */
[C---:B------:R-:W-:Y:S02]  /*1dc0*/  IADD3.X R29, PT, PT, R4.reuse, UR11, RZ, P1, !PT ;  /* 0x0000000b041d7c10 */ /* 0x040fe40008ffe4ff */
[C---:B------:R-:W-:Y:S02]  /*1dd0*/  IADD3.X R25, PT, PT, R4.reuse, UR9, RZ, P2, !PT ;  /* 0x0000000904197c10 */ /* 0x040fe400097fe4ff */
[----:B------:R-:W-:Y:S02]  /*1de0*/  IADD3.X R27, PT, PT, R4, UR5, RZ, P0, !PT ;  /* 0x00000005041b7c10 */ /* 0x000fe400087fe4ff */
[C---:B0-----:R-:W-:Y:S01]  /*1df0*/  IADD3 R7, PT, PT, R8.reuse, 0x80, RZ ;  /* 0x0000008008077810 */ /* 0x041fe20007ffe0ff */
[----:B-1----:R-:W-:-:S07]  /*1e00*/  IMAD.WIDE.U32 R2, R8, 0x4, R2 ;  /* 0x0000000408027825 */ /* 0x002fce00078e0002 */
.L_x_108:
[----:B------:R-:W0:Y:S01]  /*1e10*/  S2R R0, SR_TID.X ;  /* 0x0000000000007919 */ /* 0x000e220000002100 */
[----:B------:R-:W0:Y:S08]  /*1e20*/  LDC.64 R2, c[0x0][0x3a8] ;  /* 0x0000ea00ff027b82 */ /* 0x000e300000000a00 */
[----:B------:R-:W1:Y:S01]  /*1e30*/  LDC.64 R8, c[0x0][0x398] ;  /* 0x0000e600ff087b82 */ /* 0x000e620000000a00 */
[----:B0-----:R-:W-:-:S04]  /*1e40*/  IMAD.WIDE.U32 R2, R0, 0x4, R2 ;  /* 0x0000000400027825 */ /* 0x001fc800078e0002 */
[----:B-1----:R-:W-:Y:S01]  /*1e50*/  IMAD.WIDE.U32 R8, R0, 0x4, R8 ;  /* 0x0000000400087825 */ /* 0x002fe200078e0008 */
[-C--:B------:R-:W-:Y:S02]  /*1e60*/  IADD3 R2, P1, PT, R2, R6.reuse, RZ ;  /* 0x0000000602027210 */ /* 0x080fe40007f3e0ff */
[----:B------:R-:W-:Y:S02]  /*1e70*/  IADD3 R8, P0, PT, R8, R6, RZ ;  /* 0x0000000608087210 */ /* 0x000fe40007f1e0ff */
[-C--:B------:R-:W-:Y:S02]  /*1e80*/  IADD3.X R3, PT, PT, R3, R5.reuse, RZ, P1, !PT ;  /* 0x0000000503037210 */ /* 0x080fe40000ffe4ff */
[----:B------:R-:W-:-:S04]  /*1e90*/  IADD3.X R9, PT, PT, R9, R5, RZ, P0, !PT ;  /* 0x0000000509097210 */ /* 0x000fc800007fe4ff */
[----:B------:R-:W2:Y:S04]  /*1ea0*/  LDG.E R3, desc[UR6][R2.64] ;  /* 0x0000000602037981 */ /* 0x000ea8000c1e1900 */
[----:B------:R-:W2:Y:S01]  /*1eb0*/  LDG.E R8, desc[UR6][R8.64] ;  /* 0x0000000608087981 */ /* 0x000ea2000c1e1900 */
[----:B------:R-:W-:Y:S01]  /*1ec0*/  BSSY.RECONVERGENT B0, `(.L_x_84) ;  /* 0x0000011000007945 */ /* 0x000fe20003800200 */
[----:B------:R-:W-:-:S04]  /*1ed0*/  IMAD.WIDE R16, R7, 0x4, R28 ;  /* 0x0000000407107825 */ /* 0x000fc800078e021c */
[----:B------:R-:W-:-:S04]  /*1ee0*/  IMAD.WIDE R18, R7, 0x4, R26 ;  /* 0x0000000407127825 */ /* 0x000fc800078e021a */
[----:B------:R-:W-:-:S04]  /*1ef0*/  IMAD.WIDE R20, R7, 0x4, R24 ;  /* 0x0000000407147825 */ /* 0x000fc800078e0218 */
[----:B--2---:R-:W-:-:S05]  /*1f00*/  FADD R3, R8, R3 ;  /* 0x0000000308037221 */ /* 0x004fca0000000000 */
[----:B------:R-:W-:Y:S01]  /*1f10*/  IADD3 R4, PT, PT, R3, -0xd000000, RZ ;  /* 0xf300000003047810 */ /* 0x000fe20007ffe0ff */
[----:B------:R0:W1:Y:S03]  /*1f20*/  MUFU.RSQ R0, R3 ;  /* 0x0000000300007308 */ /* 0x0000660000001400 */
[----:B------:R-:W-:-:S13]  /*1f30*/  ISETP.GT.U32.AND P0, PT, R4, 0x727fffff, PT ;  /* 0x727fffff0400780c */ /* 0x000fda0003f04070 */
[----:B0-----:R-:W-:Y:S05]  /*1f40*/  @!P0 BRA `(.L_x_85) ;  /* 0x0000000000108947 */ /* 0x001fea0003800000 */
[----:B-1----:R-:W-:Y:S02]  /*1f50*/  MOV R0, R3 ;  /* 0x0000000300007202 */ /* 0x002fe40000000f00 */
[----:B------:R-:W-:-:S07]  /*1f60*/  MOV R2, 0x1f80 ;  /* 0x00001f8000027802 */ /* 0x000fce0000000f00 */
[----:B------:R-:W-:Y:S05]  /*1f70*/  CALL.REL.NOINC `($__internal_0_$__cuda_sm20_sqrt_rn_f32_slowpath) ;  /* 0x0000001000d47944 */ /* 0x000fea0003c00000 */
[----:B------:R-:W-:Y:S05]  /*1f80*/  BRA `(.L_x_86) ;  /* 0x0000000000107947 */ /* 0x000fea0003800000 */
.L_x_85:
[----:B-1----:R-:W-:Y:S01]  /*1f90*/  FMUL.FTZ R2, R3, R0 ;  /* 0x0000000003027220 */ /* 0x002fe20000410000 */
[----:B------:R-:W-:-:S03]  /*1fa0*/  FMUL.FTZ R0, R0, 0.5 ;  /* 0x3f00000000007820 */ /* 0x000fc60000410000 */
[----:B------:R-:W-:-:S04]  /*1fb0*/  FFMA R3, -R2, R2, R3 ;  /* 0x0000000202037223 */ /* 0x000fc80000000103 */
[----:B------:R-:W-:-:S07]  /*1fc0*/  FFMA R0, R3, R0, R2 ;  /* 0x0000000003007223 */ /* 0x000fce0000000002 */
.L_x_86:
[----:B------:R-:W-:Y:S05]  /*1fd0*/  BSYNC.RECONVERGENT B0 ;  /* 0x0000000000007941 */ /* 0x000fea0003800200 */
.L_x_84:
[----:B------:R-:W0:Y:S01]  /*1fe0*/  S2R R2, SR_TID.X ;  /* 0x0000000000027919 */ /* 0x000e220000002100 */
[----:B------:R-:W0:Y:S02]  /*1ff0*/  LDC.64 R8, c[0x0][0x390] ;  /* 0x0000e400ff087b82 */ /* 0x000e240000000a00 */
[----:B0-----:R-:W-:-:S03]  /*2000*/  IMAD.WIDE.U32 R8, R2, 0x4, R8 ;  /* 0x0000000402087825 */ /* 0x001fc600078e0008 */
[----:B------:R-:W-:-:S05]  /*2010*/  IADD3 R2, P0, PT, R8, R6, RZ ;  /* 0x0000000608027210 */ /* 0x000fca0007f1e0ff */
[----:B------:R-:W-:-:S05]  /*2020*/  IMAD.X R3, R9, 0x1, R5, P0 ;  /* 0x0000000109037824 */ /* 0x000fca00000e0605 */
[----:B------:R0:W-:Y:S04]  /*2030*/  STG.E desc[UR6][R2.64], R0 ;  /* 0x0000000002007986 */ /* 0x0001e8000c101906 */
[----:B------:R-:W0:Y:S04]  /*2040*/  LDG.E R4, desc[UR6][R16.64+-0x600] ;  /* 0xfffa000610047981 */ /* 0x000e28000c1e1900 */
[----:B------:R-:W0:Y:S01]  /*2050*/  LDG.E R9, desc[UR6][R18.64+-0x600] ;  /* 0xfffa000612097981 */ /* 0x000e22000c1e1900 */
[----:B------:R-:W-:Y:S01]  /*2060*/  BSSY.RECONVERGENT B0, `(.L_x_87) ;  /* 0x000000f000007945 */ /* 0x000fe20003800200 */
[----:B0-----:R-:W-:-:S04]  /*2070*/  FADD R2, R4, R9 ;  /* 0x0000000904027221 */ /* 0x001fc80000000000 */
[----:B------:R0:W1:Y:S01]  /*2080*/  MUFU.RSQ R3, R2 ;  /* 0x0000000200037308 */ /* 0x0000620000001400 */
[----:B------:R-:W-:-:S04]  /*2090*/  IADD3 R0, PT, PT, R2, -0xd000000, RZ ;  /* 0xf300000002007810 */ /* 0x000fc80007ffe0ff */
[----:B------:R-:W-:-:S13]  /*20a0*/  ISETP.GT.U32.AND P0, PT, R0, 0x727fffff, PT ;  /* 0x727fffff0000780c */ /* 0x000fda0003f04070 */
[----:B01----:R-:W-:Y:S05]  /*20b0*/  @!P0 BRA `(.L_x_88) ;  /* 0x0000000000148947 */ /* 0x003fea0003800000 */
[----:B------:R-:W-:Y:S02]  /*20c0*/  MOV R0, R2 ;  /* 0x0000000200007202 */ /* 0x000fe40000000f00 */
[----:B------:R-:W-:-:S07]  /*20d0*/  MOV R2, 0x20f0 ;  /* 0x000020f000027802 */ /* 0x000fce0000000f00 */
[----:B------:R-:W-:Y:S05]  /*20e0*/  CALL.REL.NOINC `($__internal_0_$__cuda_sm20_sqrt_rn_f32_slowpath) ;  /* 0x0000001000787944 */ /* 0x000fea0003c00000 */
[----:B------:R-:W-:Y:S01]  /*20f0*/  MOV R9, R0 ;  /* 0x0000000000097202 */ /* 0x000fe20000000f00 */
[----:B------:R-:W-:Y:S06]  /*2100*/  BRA `(.L_x_89) ;  /* 0x0000000000107947 */ /* 0x000fec0003800000 */
.L_x_88:
[----:B------:R-:W-:Y:S01]  /*2110*/  FMUL.FTZ R0, R2, R3 ;  /* 0x0000000302007220 */ /* 0x000fe20000410000 */
[----:B------:R-:W-:-:S03]  /*2120*/  FMUL.FTZ R3, R3, 0.5 ;  /* 0x3f00000003037820 */ /* 0x000fc60000410000 */
[----:B------:R-:W-:-:S04]  /*2130*/  FFMA R2, -R0, R0, R2 ;  /* 0x0000000000027223 */ /* 0x000fc80000000102 */
[----:B------:R-:W-:-:S07]  /*2140*/  FFMA R9, R2, R3, R0 ;  /* 0x0000000302097223 */ /* 0x000fce0000000000 */
.L_x_89:
[----:B------:R-:W-:Y:S05]  /*2150*/  BSYNC.RECONVERGENT B0 ;  /* 0x0000000000007941 */ /* 0x000fea0003800200 */
.L_x_87:
[----:B------:R0:W-:Y:S04]  /*2160*/  STG.E desc[UR6][R20.64+-0x600], R9 ;  /* 0xfffa000914007986 */ /* 0x0001e8000c101906 */
        /* <DEDUP_REMOVED lines=11> */
[----:B------:R-:W-:Y:S01]  /*2220*/  MOV R9, R0 ;  /* 0x0000000000097202 */ /* 0x000fe20000000f00 */
[----:B------:R-:W-:Y:S06]  /*2230*/  BRA `(.L_x_92) ;  /* 0x0000000000107947 */ /* 0x000fec0003800000 */
.L_x_91:
[----:B------:R-:W-:Y:S01]  /*2240*/  FMUL.FTZ R0, R2, R3 ;  /* 0x0000000302007220 */ /* 0x000fe20000410000 */
[----:B------:R-:W-:-:S03]  /*2250*/  FMUL.FTZ R3, R3, 0.5 ;  /* 0x3f00000003037820 */ /* 0x000fc60000410000 */
[----:B------:R-:W-:-:S04]  /*2260*/  FFMA R2, -R0, R0, R2 ;  /* 0x0000000000027223 */ /* 0x000fc80000000102 */
[----:B------:R-:W-:-:S07]  /*2270*/  FFMA R9, R2, R3, R0 ;  /* 0x0000000302097223 */ /* 0x000fce0000000000 */
.L_x_92:
[----:B------:R-:W-:Y:S05]  /*2280*/  BSYNC.RECONVERGENT B0 ;  /* 0x0000000000007941 */ /* 0x000fea0003800200 */
.L_x_90:
        /* <DEDUP_REMOVED lines=14> */
.L_x_94:
[----:B------:R-:W-:Y:S01]  /*2370*/  FMUL.FTZ R0, R2, R3 ;  /* 0x0000000302007220 */ /* 0x000fe20000410000 */
[----:B------:R-:W-:-:S03]  /*2380*/  FMUL.FTZ R3, R3, 0.5 ;  /* 0x3f00000003037820 */ /* 0x000fc60000410000 */
[----:B------:R-:W-:-:S04]  /*2390*/  FFMA R2, -R0, R0, R2 ;  /* 0x0000000000027223 */ /* 0x000fc80000000102 */
[----:B------:R-:W-:-:S07]  /*23a0*/  FFMA R9, R2, R3, R0 ;  /* 0x0000000302097223 */ /* 0x000fce0000000000 */
.L_x_95:
[----:B------:R-:W-:Y:S05]  /*23b0*/  BSYNC.RECONVERGENT B0 ;  /* 0x0000000000007941 */ /* 0x000fea0003800200 */
.L_x_93:
[----:B------:R0:W-:Y:S04]  /*23c0*/  STG.E desc[UR6][R20.64+-0x200], R9 ;  /* 0xfffe000914007986 */ /* 0x0001e8000c101906 */
        /* <DEDUP_REMOVED lines=11> */
[----:B------:R-:W-:Y:S01]  /*2480*/  MOV R9, R0 ;  /* 0x0000000000097202 */ /* 0x000fe20000000f00 */
[----:B------:R-:W-:Y:S06]  /*2490*/  BRA `(.L_x_98) ;  /* 0x0000000000107947 */ /* 0x000fec0003800000 */
.L_x_97:
[----:B------:R-:W-:Y:S01]  /*24a0*/  FMUL.FTZ R0, R2, R3 ;  /* 0x0000000302007220 */ /* 0x000fe20000410000 */
[----:B------:R-:W-:-:S03]  /*24b0*/  FMUL.FTZ R3, R3, 0.5 ;  /* 0x3f00000003037820 */ /* 0x000fc60000410000 */
[----:B------:R-:W-:-:S04]  /*24c0*/  FFMA R2, -R0, R0, R2 ;  /* 0x0000000000027223 */ /* 0x000fc80000000102 */
[----:B------:R-:W-:-:S07]  /*24d0*/  FFMA R9, R2, R3, R0 ;  /* 0x0000000302097223 */ /* 0x000fce0000000000 */
.L_x_98:
[----:B------:R-:W-:Y:S05]  /*24e0*/  BSYNC.RECONVERGENT B0 ;  /* 0x0000000000007941 */ /* 0x000fea0003800200 */
.L_x_96:
        /* <DEDUP_REMOVED lines=12> */
[----:B------:R-:W-:Y:S01]  /*25b0*/  IMAD.MOV.U32 R9, RZ, RZ, R0 ;  /* 0x000000ffff097224 */ /* 0x000fe200078e0000 */
[----:B------:R-:W-:Y:S06]  /*25c0*/  BRA `(.L_x_101) ;  /* 0x0000000000107947 */ /* 0x000fec0003800000 */
.L_x_100:
[----:B------:R-:W-:Y:S01]  /*25d0*/  FMUL.FTZ R0, R2, R3 ;  /* 0x0000000302007220 */ /* 0x000fe20000410000 */
[----:B------:R-:W-:-:S03]  /*25e0*/  FMUL.FTZ R3, R3, 0.5 ;  /* 0x3f00000003037820 */ /* 0x000fc60000410000 */
[----:B------:R-:W-:-:S04]  /*25f0*/  FFMA R2, -R0, R0, R2 ;  /* 0x0000000000027223 */ /* 0x000fc80000000102 */
[----:B------:R-:W-:-:S07]  /*2600*/  FFMA R9, R2, R3, R0 ;  /* 0x0000000302097223 */ /* 0x000fce0000000000 */
.L_x_101:
[----:B------:R-:W-:Y:S05]  /*2610*/  BSYNC.RECONVERGENT B0 ;  /* 0x0000000000007941 */ /* 0x000fea0003800200 */
.L_x_99:
        /* <DEDUP_REMOVED lines=13> */
.L_x_103:
[----:B------:R-:W-:Y:S01]  /*26f0*/  FMUL.FTZ R0, R2, R3 ;  /* 0x0000000302007220 */ /* 0x000fe20000410000 */
[----:B------:R-:W-:-:S03]  /*2700*/  FMUL.FTZ R3, R3, 0.5 ;  /* 0x3f00000003037820 */ /* 0x000fc60000410000 */
[----:B------:R-:W-:-:S04]  /*2710*/  FFMA R2, -R0, R0, R2 ;  /* 0x0000000000027223 */ /* 0x000fc80000000102 */
[----:B------:R-:W-:-:S07]  /*2720*/  FFMA R0, R2, R3, R0 ;  /* 0x0000000302007223 */ /* 0x000fce0000000000 */
.L_x_104:
[----:B------:R-:W-:Y:S05]  /*2730*/  BSYNC.RECONVERGENT B0 ;  /* 0x0000000000007941 */ /* 0x000fea0003800200 */
.L_x_102:
        /* <DEDUP_REMOVED lines=13> */
.L_x_106:
[----:B------:R-:W-:Y:S01]  /*2810*/  FMUL.FTZ R0, R3, R4 ;  /* 0x0000000403007220 */ /* 0x000fe20000410000 */
[----:B------:R-:W-:-:S03]  /*2820*/  FMUL.FTZ R2, R4, 0.5 ;  /* 0x3f00000004027820 */ /* 0x000fc60000410000 */
[----:B------:R-:W-:-:S04]  /*2830*/  FFMA R3, -R0, R0, R3 ;  /* 0x0000000000037223 */ /* 0x000fc80000000103 */
[----:B------:R-:W-:-:S07]  /*2840*/  FFMA R0, R3, R2, R0 ;  /* 0x0000000203007223 */ /* 0x000fce0000000000 */
.L_x_107:
[----:B------:R-:W-:Y:S05]  /*2850*/  BSYNC.RECONVERGENT B0 ;  /* 0x0000000000007941 */ /* 0x000fea0003800200 */
.L_x_105:
[----:B------:R0:W-:Y:S01]  /*2860*/  STG.E desc[UR6][R20.64+0x600], R0 ;  /* 0x0006000014007986 */ /* 0x0001e2000c101906 */
[----:B------:R-:W-:Y:S01]  /*2870*/  VIADD R22, R22, 0x8 ;  /* 0x0000000816167836 */ /* 0x000fe20000000000 */
[----:B------:R-:W-:Y:S02]  /*2880*/  IADD3 R6, P1, PT, R6, 0x1000, RZ ;  /* 0x0000100006067810 */ /* 0x000fe40007f3e0ff */
[----:B------:R-:W-:Y:S02]  /*2890*/  IADD3 R7, PT, PT, R7, 0x400, RZ ;  /* 0x0000040007077810 */ /* 0x000fe40007ffe0ff */
[----:B------:R-:W-:Y:S02]  /*28a0*/  ISETP.NE.AND P0, PT, R22, RZ, PT ;  /* 0x000000ff1600720c */ /* 0x000fe40003f05270 */
[----:B------:R-:W-:-:S11]  /*28b0*/  IADD3.X R5, PT, PT, RZ, R5, RZ, P1, !PT ;  /* 0x00000005ff057210 */ /* 0x000fd60000ffe4ff */
[----:B0-----:R-:W-:Y:S05]  /*28c0*/  @P0 BRA `(.L_x_108) ;  /* 0xfffffff400500947 */ /* 0x001fea000383ffff */
.L_x_83:
[----:B------:R-:W0:Y:S02]  /*28d0*/  LDC R0, c[0x0][0x388] ;  /* 0x0000e200ff007b82 */ /* 0x000e240000000800 */
[----:B0-----:R-:W-:-:S04]  /*28e0*/  LOP3.LUT R0, R0, 0x7, RZ, 0xc0, !PT ;  /* 0x0000000700007812 */ /* 0x001fc800078ec0ff */
[----:B------:R-:W-:-:S13]  /*28f0*/  ISETP.NE.AND P0, PT, R0, RZ, PT ;  /* 0x000000ff0000720c */ /* 0x000fda0003f05270 */
[----:B------:R-:W-:Y:S05]  /*2900*/  @!P0 EXIT ;  /* 0x000000000000894d */ /* 0x000fea0003800000 */
[----:B------:R-:W0:Y:S01]  /*2910*/  LDCU UR4, c[0x0][0x388] ;  /* 0x00007100ff0477ac */ /* 0x000e220008000800 */
[----:B------:R-:W-:Y:S01]  /*2920*/  ISETP.GE.U32.AND P0, PT, R0, 0x4, PT ;  /* 0x000000040000780c */ /* 0x000fe20003f06070 */
[----:B0-----:R-:W-:-:S12]  /*2930*/  ULOP3.LUT UR4, UR4, 0x3, URZ, 0xc0, !UPT ;  /* 0x0000000304047892 */ /* 0x001fd8000f8ec0ff */
[----:B------:R-:W-:Y:S05]  /*2940*/  @!P0 BRA `(.L_x_109) ;  /* 0x0000000400388947 */ /* 0x000fea0003800000 */
[----:B------:R-:W0:Y:S02]  /*2950*/  S2R R0, SR_TID.X ;  /* 0x0000000000007919 */ /* 0x000e240000002100 */
[----:B0-----:R-:W-:-:S05]  /*2960*/  LEA R7, R23, R0, 0x7 ;  /* 0x0000000017077211 */ /* 0x001fca00078e38ff */
[----:B------:R-:W-:-:S04]  /*2970*/  IMAD.WIDE R18, R7, 0x4, R10 ;  /* 0x0000000407127825 */ /* 0x000fc800078e020a */
[----:B------:R-:W-:Y:S01]  /*2980*/  IMAD.WIDE R16, R7, 0x4, R12 ;  /* 0x0000000407107825 */ /* 0x000fe200078e020c */
        /* <DEDUP_REMOVED lines=12> */
.L_x_111:
[----:B------:R-:W-:Y:S01]  /*2a50*/  FMUL.FTZ R0, R3, R2 ;  /* 0x0000000203007220 */ /* 0x000fe20000410000 */
[----:B------:R-:W-:-:S03]  /*2a60*/  FMUL.FTZ R2, R2, 0.5 ;  /* 0x3f00000002027820 */ /* 0x000fc60000410000 */
[----:B------:R-:W-:-:S04]  /*2a70*/  FFMA R3, -R0, R0, R3 ;  /* 0x0000000000037223 */ /* 0x000fc80000000103 */
[----:B------:R-:W-:-:S07]  /*2a80*/  FFMA R0, R3, R2, R0 ;  /* 0x0000000203007223 */ /* 0x000fce0000000000 */
.L_x_112:
[----:B------:R-:W-:Y:S05]  /*2a90*/  BSYNC.RECONVERGENT B0 ;  /* 0x0000000000007941 */ /* 0x000fea0003800200 */
.L_x_110:
[----:B------:R-:W-:-:S05]  /*2aa0*/  IMAD.WIDE R6, R7, 0x4, R14 ;  /* 0x0000000407067825 */ /* 0x000fca00078e020e */
        /* <DEDUP_REMOVED lines=13> */
.L_x_114:
[----:B------:R-:W-:Y:S01]  /*2b80*/  FMUL.FTZ R0, R3, R4 ;  /* 0x0000000403007220 */ /* 0x000fe20000410000 */
[----:B------:R-:W-:-:S03]  /*2b90*/  FMUL.FTZ R2, R4, 0.5 ;  /* 0x3f00000004027820 */ /* 0x000fc60000410000 */
[----:B------:R-:W-:-:S04]  /*2ba0*/  FFMA R3, -R0, R0, R3 ;  /* 0x0000000000037223 */ /* 0x000fc80000000103 */
[----:B------:R-:W-:-:S07]  /*2bb0*/  FFMA R0, R3, R2, R0 ;  /* 0x0000000203007223 */ /* 0x000fce0000000000 */
.L_x_115:
[----:B------:R-:W-:Y:S05]  /*2bc0*/  BSYNC.RECONVERGENT B0 ;  /* 0x0000000000007941 */ /* 0x000fea0003800200 */
.L_x_113:
        /* <DEDUP_REMOVED lines=13> */
.L_x_117:
[----:B------:R-:W-:Y:S01]  /*2ca0*/  FMUL.FTZ R0, R3, R4 ;  /* 0x0000000403007220 */ /* 0x000fe20000410000 */
[----:B------:R-:W-:-:S03]  /*2cb0*/  FMUL.FTZ R2, R4, 0.5 ;  /* 0x3f00000004027820 */ /* 0x000fc60000410000 */
[----:B------:R-:W-:-:S04]  /*2cc0*/  FFMA R3, -R0, R0, R3 ;  /* 0x0000000000037223 */ /* 0x000fc80000000103 */
[----:B------:R-:W-:-:S07]  /*2cd0*/  FFMA R0, R3, R2, R0 ;  /* 0x0000000203007223 */ /* 0x000fce0000000000 */
.L_x_118:
[----:B------:R-:W-:Y:S05]  /*2ce0*/  BSYNC.RECONVERGENT B0 ;  /* 0x0000000000007941 */ /* 0x000fea0003800200 */
.L_x_116:
        /* <DEDUP_REMOVED lines=13> */
.L_x_120:
[----:B------:R-:W-:Y:S01]  /*2dc0*/  FMUL.FTZ R0, R3, R4 ;  /* 0x0000000403007220 */ /* 0x000fe20000410000 */
[----:B------:R-:W-:-:S03]  /*2dd0*/  FMUL.FTZ R2, R4, 0.5 ;  /* 0x3f00000004027820 */ /* 0x000fc60000410000 */
[----:B------:R-:W-:-:S04]  /*2de0*/  FFMA R3, -R0, R0, R3 ;  /* 0x0000000000037223 */ /* 0x000fc80000000103 */
[----:B------:R-:W-:-:S07]  /*2df0*/  FFMA R0, R3, R2, R0 ;  /* 0x0000000203007223 */ /* 0x000fce0000000000 */
.L_x_121:
[----:B------:R-:W-:Y:S05]  /*2e00*/  BSYNC.RECONVERGENT B0 ;  /* 0x0000000000007941 */ /* 0x000fea0003800200 */
.L_x_119:
[----:B------:R0:W-:Y:S01]  /*2e10*/  STG.E desc[UR6][R6.64+0x600], R0 ;  /* 0x0006000006007986 */ /* 0x0001e2000c101906 */
[----:B------:R-:W-:-:S07]  /*2e20*/  IADD3 R23, PT, PT, R23, 0x4, RZ ;  /* 0x0000000417177810 */ /* 0x000fce0007ffe0ff */
.L_x_109:
[----:B------:R-:W-:-:S13]  /*2e30*/  ISETP.NE.AND P0, PT, RZ, UR4, PT ;  /* 0x00000004ff007c0c */ /* 0x000fda000bf05270 */
[----:B------:R-:W-:Y:S05]  /*2e40*/  @!P0 EXIT ;  /* 0x000000000000894d */ /* 0x000fea0003800000 */
[----:B------:R-:W-:-:S09]  /*2e50*/  UISETP.NE.AND UP0, UPT, UR4, 0x1, UPT ;  /* 0x000000010400788c */ /* 0x000fd2000bf05270 */
[----:B------:R-:W-:Y:S05]  /*2e60*/  BRA.U !UP0, `(.L_x_122) ;  /* 0x0000000108a87547 */ /* 0x000fea000b800000 */
[----:B0-----:R-:W0:Y:S02]  /*2e70*/  S2R R0, SR_TID.X ;  /* 0x0000000000007919 */ /* 0x001e240000002100 */
        /* <DEDUP_REMOVED lines=15> */
.L_x_124:
[----:B------:R-:W-:Y:S01]  /*2f70*/  FMUL.FTZ R0, R3, R2 ;  /* 0x0000000203007220 */ /* 0x000fe20000410000 */
[----:B------:R-:W-:-:S03]  /*2f80*/  FMUL.FTZ R2, R2, 0.5 ;  /* 0x3f00000002027820 */ /* 0x000fc60000410000 */
[----:B------:R-:W-:-:S04]  /*2f90*/  FFMA R3, -R0, R0, R3 ;  /* 0x0000000000037223 */ /* 0x000fc80000000103 */
[----:B------:R-:W-:-:S07]  /*2fa0*/  FFMA R0, R3, R2, R0 ;  /* 0x0000000203007223 */ /* 0x000fce0000000000 */
.L_x_125:
[----:B------:R-:W-:Y:S05]  /*2fb0*/  BSYNC.RECONVERGENT B0 ;  /* 0x0000000000007941 */ /* 0x000fea0003800200 */
.L_x_123:
        /* <DEDUP_REMOVED lines=14> */
.L_x_127:
[----:B------:R-:W-:Y:S01]  /*30a0*/  FMUL.FTZ R0, R3, R4 ;  /* 0x0000000403007220 */ /* 0x000fe20000410000 */
[----:B------:R-:W-:-:S03]  /*30b0*/  FMUL.FTZ R2, R4, 0.5 ;  /* 0x3f00000004027820 */ /* 0x000fc60000410000 */
[----:B------:R-:W-:-:S04]  /*30c0*/  FFMA R3, -R0, R0, R3 ;  /* 0x0000000000037223 */ /* 0x000fc80000000103 */
[----:B------:R-:W-:-:S07]  /*30d0*/  FFMA R0, R3, R2, R0 ;  /* 0x0000000203007223 */ /* 0x000fce0000000000 */
.L_x_128:
[----:B------:R-:W-:Y:S05]  /*30e0*/  BSYNC.RECONVERGENT B0 ;  /* 0x0000000000007941 */ /* 0x000fea0003800200 */
.L_x_126:
[----:B------:R1:W-:Y:S01]  /*30f0*/  STG.E desc[UR6][R6.64+0x200], R0 ;  /* 0x0002000006007986 */ /* 0x0003e2000c101906 */
[----:B------:R-:W-:-:S07]  /*3100*/  IADD3 R23, PT, PT, R23, 0x2, RZ ;  /* 0x0000000217177810 */ /* 0x000fce0007ffe0ff */
.L_x_122:
[----:B01----:R-:W0:Y:S02]  /*3110*/  LDC R0, c[0x0][0x388] ;  /* 0x0000e200ff007b82 */ /* 0x003e240000000800 */
[----:B0-----:R-:W-:-:S04]  /*3120*/  LOP3.LUT R0, R0, 0x1, RZ, 0xc0, !PT ;  /* 0x0000000100007812 */ /* 0x001fc800078ec0ff */
[----:B------:R-:W-:-:S13]  /*3130*/  ISETP.NE.U32.AND P0, PT, R0, 0x1, PT ;  /* 0x000000010000780c */ /* 0x000fda0003f05070 */
[----:B------:R-:W-:Y:S05]  /*3140*/  @P0 EXIT ;  /* 0x000000000000094d */ /* 0x000fea0003800000 */
[----:B------:R-:W0:Y:S02]  /*3150*/  S2R R2, SR_TID.X ;  /* 0x0000000000027919 */ /* 0x000e240000002100 */
[----:B0-----:R-:W-:-:S05]  /*3160*/  LEA R23, R23, R2, 0x7 ;  /* 0x0000000217177211 */ /* 0x001fca00078e38ff */
        /* <DEDUP_REMOVED lines=14> */
.L_x_130:
[----:B------:R-:W-:Y:S01]  /*3250*/  FMUL.FTZ R0, R3, R2 ;  /* 0x0000000203007220 */ /* 0x000fe20000410000 */
[----:B------:R-:W-:-:S03]  /*3260*/  FMUL.FTZ R2, R2, 0.5 ;  /* 0x3f00000002027820 */ /* 0x000fc60000410000 */
[----:B------:R-:W-:-:S04]  /*3270*/  FFMA R3, -R0, R0, R3 ;  /* 0x0000000000037223 */ /* 0x000fc80000000103 */
[----:B------:R-:W-:-:S07]  /*3280*/  FFMA R0, R3, R2, R0 ;  /* 0x0000000203007223 */ /* 0x000fce0000000000 */
.L_x_131:
[----:B------:R-:W-:Y:S05]  /*3290*/  BSYNC.RECONVERGENT B0 ;  /* 0x0000000000007941 */ /* 0x000fea0003800200 */
.L_x_129:
[----:B------:R-:W-:-:S05]  /*32a0*/  IMAD.WIDE R14, R23, 0x4, R14 ;  /* 0x00000004170e7825 */ /* 0x000fca00078e020e */
[----:B------:R-:W-:Y:S01]  /*32b0*/  STG.E desc[UR6][R14.64], R0 ;  /* 0x000000000e007986 */ /* 0x000fe2000c101906 */
[----:B------:R-:W-:Y:S05]  /*32c0*/  EXIT ;  /* 0x000000000000794d */ /* 0x000fea0003800000 */
        .weak           $__internal_0_$__cuda_sm20_sqrt_rn_f32_slowpath
        .type           $__internal_0_$__cuda_sm20_sqrt_rn_f32_slowpath,@function
        .size           $__internal_0_$__cuda_sm20_sqrt_rn_f32_slowpath,(.L_x_272 - $__internal_0_$__cuda_sm20_sqrt_rn_f32_slowpath)
$__internal_0_$__cuda_sm20_sqrt_rn_f32_slowpath:
[----:B------:R-:W-:-:S13]  /*32d0*/  LOP3.LUT P0, RZ, R0, 0x7fffffff, RZ, 0xc0, !PT ;  /* 0x7fffffff00ff7812 */ /* 0x000fda000780c0ff */
[----:B------:R-:W-:Y:S01]  /*32e0*/  @!P0 MOV R3, R0 ;  /* 0x0000000000038202 */ /* 0x000fe20000000f00 */
[----:B------:R-:W-:Y:S06]  /*32f0*/  @!P0 BRA `(.L_x_132) ;  /* 0x0000000000408947 */ /* 0x000fec0003800000 */
[----:B------:R-:W-:-:S13]  /*3300*/  FSETP.GEU.FTZ.AND P0, PT, R0, RZ, PT ;  /* 0x000000ff0000720b */ /* 0x000fda0003f1e000 */
[----:B------:R-:W-:Y:S01]  /*3310*/  @!P0 MOV R3, 0x7fffffff ;  /* 0x7fffffff00038802 */ /* 0x000fe20000000f00 */
[----:B------:R-:W-:Y:S06]  /*3320*/  @!P0 BRA `(.L_x_132) ;  /* 0x0000000000348947 */ /* 0x000fec0003800000 */
[----:B------:R-:W-:-:S13]  /*3330*/  FSETP.GTU.FTZ.AND P0, PT, |R0|, +INF , PT ;  /* 0x7f8000000000780b */ /* 0x000fda0003f1c200 */
[----:B------:R-:W-:Y:S01]  /*3340*/  @P0 FADD.FTZ R3, R0, 1 ;  /* 0x3f80000000030421 */ /* 0x000fe20000010000 */
[----:B------:R-:W-:Y:S06]  /*3350*/  @P0 BRA `(.L_x_132) ;  /* 0x0000000000280947 */ /* 0x000fec0003800000 */
[----:B------:R-:W-:-:S13]  /*3360*/  FSETP.NEU.FTZ.AND P0, PT, |R0|, +INF , PT ;  /* 0x7f8000000000780b */ /* 0x000fda0003f1d200 */
[----:B------:R-:W-:-:S04]  /*3370*/  @P0 FFMA R8, R0, 1.84467440737095516160e+19, RZ ;  /* 0x5f80000000080823 */ /* 0x000fc800000000ff */
[----:B------:R-:W0:Y:S02]  /*3380*/  @P0 MUFU.RSQ R3, R8 ;  /* 0x0000000800030308 */ /* 0x000e240000001400 */
[----:B0-----:R-:W-:-:S04]  /*3390*/  @P0 FMUL.FTZ R4, R8, R3 ;  /* 0x0000000308040220 */ /* 0x001fc80000410000 */
[----:B------:R-:W-:-:S04]  /*33a0*/  @P0 FADD.FTZ R9, -R4, -RZ ;  /* 0x800000ff04090221 */ /* 0x000fc80000010100 */
[----:B------:R-:W-:Y:S01]  /*33b0*/  @P0 FFMA R9, R4, R9, R8 ;  /* 0x0000000904090223 */ /* 0x000fe20000000008 */
[----:B------:R-:W-:Y:S01]  /*33c0*/  @P0 FMUL.FTZ R8, R3, 0.5 ;  /* 0x3f00000003080820 */ /* 0x000fe20000410000 */
[----:B------:R-:W-:-:S03]  /*33d0*/  @!P0 MOV R3, R0 ;  /* 0x0000000000038202 */ /* 0x000fc60000000f00 */
[----:B------:R-:W-:-:S04]  /*33e0*/  @P0 FFMA R8, R9, R8, R4 ;  /* 0x0000000809080223 */ /* 0x000fc80000000004 */
[----:B------:R-:W-:-:S07]  /*33f0*/  @P0 FMUL.FTZ R3, R8, 2.3283064365386962891e-10 ;  /* 0x2f80000008030820 */ /* 0x000fce0000410000 */
.L_x_132:
[----:B------:R-:W-:Y:S01]  /*3400*/  MOV R0, R3 ;  /* 0x0000000300007202 */ /* 0x000fe20000000f00 */
[----:B------:R-:W-:-:S04]  /*3410*/  HFMA2 R3, -RZ, RZ, 0, 0 ;  /* 0x00000000ff037431 */ /* 0x000fc800000001ff */
[----:B------:R-:W-:Y:S05]  /*3420*/  RET.REL.NODEC R2 `(_ZN3cub18CUB_300001_SM_10006detail9transform16transform_kernelINS2_10policy_hubILb1EN4cuda3std3__45tupleIJN6thrust24THRUST_300001_SM_1000_NS6detail15normal_iteratorINSA_10device_ptrIfEEEESF_EEEE10policy1000El12mi_operacionSF_JPfSK_EEEvT0_iT1_T2_DpNS2_10kernel_argIT3_EE) ;  /* 0xffffffc802f47950 */ /* 0x000fea0003c3ffff */
.L_x_133:
[----:B------:R-:W-:-:S00]  /*3430*/  BRA `(.L_x_133) ;  /* 0xfffffffc00fc7947 */ /* 0x000fc0000383ffff */
[----:B------:R-:W-:-:S00]  /*3440*/  NOP ;  /* 0x0000000000007918 */ /* 0x000fc00000000000 */
        /* <DEDUP_REMOVED lines=11> */
.L_x_272:


//--------------------- .text._ZN3cub18CUB_300001_SM_10006detail9transform16transform_kernelINS2_10policy_hubILb1EN4cuda3std3__45tupleIJN6thrust24THRUST_300001_SM_1000_NS6detail15normal_iteratorINSA_10device_ptrIfEEEESF_EEEE10policy1000Ei12mi_operacionSF_JPfSK_EEEvT0_iT1_T2_DpNS2_10kernel_argIT3_EE --------------------------
	.section	.text._ZN3cub18CUB_300001_SM_10006detail9transform16transform_kernelINS2_10policy_hubILb1EN4cuda3std3__45tupleIJN6thrust24THRUST_300001_SM_1000_NS6detail15normal_iteratorINSA_10device_ptrIfEEEESF_EEEE10policy1000Ei12mi_operacionSF_JPfSK_EEEvT0_iT1_T2_DpNS2_10kernel_argIT3_EE,"ax",@progbits
	.align	128
        .global         _ZN3cub18CUB_300001_SM_10006detail9transform16transform_kernelINS2_10policy_hubILb1EN4cuda3std3__45tupleIJN6thrust24THRUST_300001_SM_1000_NS6detail15normal_iteratorINSA_10device_ptrIfEEEESF_EEEE10policy1000Ei12mi_operacionSF_JPfSK_EEEvT0_iT1_T2_DpNS2_10kernel_argIT3_EE
        .type           _ZN3cub18CUB_300001_SM_10006detail9transform16transform_kernelINS2_10policy_hubILb1EN4cuda3std3__45tupleIJN6thrust24THRUST_300001_SM_1000_NS6detail15normal_iteratorINSA_10device_ptrIfEEEESF_EEEE10policy1000Ei12mi_operacionSF_JPfSK_EEEvT0_iT1_T2_DpNS2_10kernel_argIT3_EE,@function
        .size           _ZN3cub18CUB_300001_SM_10006detail9transform16transform_kernelINS2_10policy_hubILb1EN4cuda3std3__45tupleIJN6thrust24THRUST_300001_SM_1000_NS6detail15normal_iteratorINSA_10device_ptrIfEEEESF_EEEE10policy1000Ei12mi_operacionSF_JPfSK_EEEvT0_iT1_T2_DpNS2_10kernel_argIT3_EE,(.L_x_273 - _ZN3cub18CUB_300001_SM_10006detail9transform16transform_kernelINS2_10policy_hubILb1EN4cuda3std3__45tupleIJN6thrust24THRUST_300001_SM_1000_NS6detail15normal_iteratorINSA_10device_ptrIfEEEESF_EEEE10policy1000Ei12mi_operacionSF_JPfSK_EEEvT0_iT1_T2_DpNS2_10kernel_argIT3_EE)
        .other          _ZN3cub18CUB_300001_SM_10006detail9transform16transform_kernelINS2_10policy_hubILb1EN4cuda3std3__45tupleIJN6thrust24THRUST_300001_SM_1000_NS6detail15normal_iteratorINSA_10device_ptrIfEEEESF_EEEE10policy1000Ei12mi_operacionSF_JPfSK_EEEvT0_iT1_T2_DpNS2_10kernel_argIT3_EE,@"STO_CUDA_ENTRY STV_DEFAULT"
_ZN3cub18CUB_300001_SM_10006detail9transform16transform_kernelINS2_10policy_hubILb1EN4cuda3std3__45tupleIJN6thrust24THRUST_300001_SM_1000_NS6detail15normal_iteratorINSA_10device_ptrIfEEEESF_EEEE10policy1000Ei12mi_operacionSF_JPfSK_EEEvT0_iT1_T2_DpNS2_10kernel_argIT3_EE:
.text._ZN3cub18CUB_300001_SM_10006detail9transform16transform_kernelINS2_10policy_hubILb1EN4cuda3std3__45tupleIJN6thrust24THRUST_300001_SM_1000_NS6detail15normal_iteratorINSA_10device_ptrIfEEEESF_EEEE10policy1000Ei12mi_operacionSF_JPfSK_EEEvT0_iT1_T2_DpNS2_10kernel_argIT3_EE:
[----:B------:R-:W-:Y:S08]  /*0000*/  LDC R1, c[0x0][0x37c] ;  /* 0x0000df00ff017b82 */ /* 0x000ff00000000800 */
[----:B------:R-:W0:Y:S01]  /*0010*/  LDC.64 R16, c[0x0][0x380] ;  /* 0x0000e000ff107b82 */ /* 0x000e220000000a00 */
[----:B------:R-:W1:Y:S01]  /*0020*/  S2R R2, SR_TID.X ;  /* 0x0000000000027919 */ /* 0x000e620000002100 */
[----:B------:R-:W-:Y:S06]  /*0030*/  BSSY.RECONVERGENT B0, `(.L_x_134) ;  /* 0x000001f000007945 */ /* 0x000fec0003800200 */
[----:B------:R-:W2:Y:S01]  /*0040*/  S2UR UR4, SR_CTAID.X ;  /* 0x00000000000479c3 */ /* 0x000ea20000002500 */
[----:B0-----:R-:W-:-:S05]  /*0050*/  SHF.L.U32 R0, R17, 0x7, RZ ;  /* 0x0000000711007819 */ /* 0x001fca00000006ff */
[----:B--2---:R-:W-:Y:S01]  /*0060*/  IMAD R5, R0, UR4, RZ ;  /* 0x0000000400057c24 */ /* 0x004fe2000f8e02ff */
[----:B-1----:R-:W-:-:S04]  /*0070*/  SHF.L.U32 R9, R2, 0x7, RZ ;  /* 0x0000000702097819 */ /* 0x002fc800000006ff */
[----:B------:R-:W-:-:S04]  /*0080*/  IADD3 R3, PT, PT, -R5, R16, RZ ;  /* 0x0000001005037210 */ /* 0x000fc80007ffe1ff */
[----:B------:R-:W-:-:S04]  /*0090*/  VIMNMX R16, PT, PT, R0, R3, PT ;  /* 0x0000000300107248 */ /* 0x000fc80003fe0100 */
[----:B------:R-:W-:-:S04]  /*00a0*/  SHF.L.U32 R4, R16, 0x2, RZ ;  /* 0x0000000210047819 */ /* 0x000fc800000006ff */
[----:B------:R-:W-:-:S13]  /*00b0*/  ISETP.GE.AND P0, PT, R9, R4, PT ;  /* 0x000000040900720c */ /* 0x000fda0003f06270 */
[----:B------:R-:W-:Y:S05]  /*00c0*/  @P0 BRA `(.L_x_135) ;  /* 0x0000000000540947 */ /* 0x000fea0003800000 */
[----:B------:R-:W0:Y:S01]  /*00d0*/  LDC.64 R6, c[0x0][0x398] ;  /* 0x0000e600ff067b82 */ /* 0x000e220000000a00 */
[----:B------:R-:W-:Y:S01]  /*00e0*/  BSSY.RECONVERGENT B1, `(.L_x_136) ;  /* 0x000000a000017945 */ /* 0x000fe20003800200 */
[----:B------:R-:W-:Y:S01]  /*00f0*/  MOV R11, R9 ;  /* 0x00000009000b7202 */ /* 0x000fe20000000f00 */
[----:B0-----:R-:W-:-:S04]  /*0100*/  IMAD.WIDE.U32 R6, R2, 0x80, R6 ;  /* 0x0000008002067825 */ /* 0x001fc800078e0006 */
[----:B------:R-:W-:-:S07]  /*0110*/  IMAD.WIDE R6, R5, 0x4, R6 ;  /* 0x0000000405067825 */ /* 0x000fce00078e0206 */
.L_x_137:
[----:B------:R-:W-:Y:S01]  /*0120*/  IADD3 R11, PT, PT, R11, 0x4000, RZ ;  /* 0x000040000b0b7810 */ /* 0x000fe20007ffe0ff */
[----:B------:R0:W-:Y:S03]  /*0130*/  CCTL.E.PF2 [R6] ;  /* 0x000000000600798f */ /* 0x0001e60000800100 */
[----:B------:R-:W-:Y:S02]  /*0140*/  ISETP.GE.AND P0, PT, R11, R4, PT ;  /* 0x000000040b00720c */ /* 0x000fe40003f06270 */
[----:B0-----:R-:W-:-:S04]  /*0150*/  IADD3 R6, P1, PT, R6, 0x4000, RZ ;  /* 0x0000400006067810 */ /* 0x001fc80007f3e0ff */
[----:B------:R-:W-:-:S07]  /*0160*/  IADD3.X R7, PT, PT, RZ, R7, RZ, P1, !PT ;  /* 0x00000007ff077210 */ /* 0x000fce0000ffe4ff */
[----:B------:R-:W-:Y:S05]  /*0170*/  @!P0 BRA `(.L_x_137) ;  /* 0xfffffffc00e88947 */ /* 0x000fea000383ffff */
[----:B------:R-:W-:Y:S05]  /*0180*/  BSYNC.RECONVERGENT B1 ;  /* 0x0000000000017941 */ /* 0x000fea0003800200 */
.L_x_136:
[----:B------:R-:W0:Y:S02]  /*0190*/  LDC.64 R6, c[0x0][0x3a8] ;  /* 0x0000ea00ff067b82 */ /* 0x000e240000000a00 */
[----:B0-----:R-:W-:-:S04]  /*01a0*/  IMAD.WIDE.U32 R6, R2, 0x80, R6 ;  /* 0x0000008002067825 */ /* 0x001fc800078e0006 */
[----:B------:R-:W-:-:S07]  /*01b0*/  IMAD.WIDE R6, R5, 0x4, R6 ;  /* 0x0000000405067825 */ /* 0x000fce00078e0206 */
.L_x_138:
[----:B------:R-:W-:Y:S01]  /*01c0*/  IADD3 R9, PT, PT, R9, 0x4000, RZ ;  /* 0x0000400009097810 */ /* 0x000fe20007ffe0ff */
[----:B------:R0:W-:Y:S03]  /*01d0*/  CCTL.E.PF2 [R6] ;  /* 0x000000000600798f */ /* 0x0001e60000800100 */
[----:B------:R-:W-:Y:S02]  /*01e0*/  ISETP.GE.AND P0, PT, R9, R4, PT ;  /* 0x000000040900720c */ /* 0x000fe40003f06270 */
[----:B0-----:R-:W-:-:S05]  /*01f0*/  IADD3 R6, P1, PT, R6, 0x4000, RZ ;  /* 0x0000400006067810 */ /* 0x001fca0007f3e0ff */
[----:B------:R-:W-:-:S06]  /*0200*/  IMAD.X R7, RZ, RZ, R7, P1 ;  /* 0x000000ffff077224 */ /* 0x000fcc00008e0607 */
[----:B------:R-:W-:Y:S05]  /*0210*/  @!P0 BRA `(.L_x_138) ;  /* 0xfffffffc00e88947 */ /* 0x000fea000383ffff */
.L_x_135:
[----:B------:R-:W-:Y:S05]  /*0220*/  BSYNC.RECONVERGENT B0 ;  /* 0x0000000000007941 */ /* 0x000fea0003800200 */
.L_x_134:
[----:B------:R-:W0:Y:S01]  /*0230*/  LDCU.128 UR12, c[0x0][0x390] ;  /* 0x00007200ff0c77ac */ /* 0x000e220008000c00 */
[----:B------:R-:W-:Y:S01]  /*0240*/  ISETP.GT.AND P0, PT, R0, R3, PT ;  /* 0x000000030000720c */ /* 0x000fe20003f04270 */
[----:B------:R-:W-:Y:S01]  /*0250*/  IMAD.WIDE R12, R5, 0x4, RZ ;  /* 0x00000004050c7825 */ /* 0x000fe200078e02ff */
[----:B------:R-:W1:Y:S01]  /*0260*/  LDCU.64 UR8, c[0x0][0x3a8] ;  /* 0x00007500ff0877ac */ /* 0x000e620008000a00 */
[----:B------:R-:W2:Y:S01]  /*0270*/  LDCU.64 UR10, c[0x0][0x358] ;  /* 0x00006b00ff0a77ac */ /* 0x000ea20008000a00 */
[C---:B0-----:R-:W-:Y:S02]  /*0280*/  IADD3 R6, P1, PT, R12.reuse, UR14, RZ ;  /* 0x0000000e0c067c10 */ /* 0x041fe4000ff3e0ff */
[C---:B------:R-:W-:Y:S02]  /*0290*/  IADD3 R10, P3, PT, R12.reuse, UR12, RZ ;  /* 0x0000000c0c0a7c10 */ /* 0x040fe4000ff7e0ff */
[----:B-1----:R-:W-:Y:S02]  /*02a0*/  IADD3 R8, P2, PT, R12, UR8, RZ ;  /* 0x000000080c087c10 */ /* 0x002fe4000ff5e0ff */
[----:B------:R-:W-:-:S02]  /*02b0*/  IADD3.X R7, PT, PT, R13, UR15, RZ, P1, !PT ;  /* 0x0000000f0d077c10 */ /* 0x000fc40008ffe4ff */
[C---:B------:R-:W-:Y:S02]  /*02c0*/  IADD3.X R9, PT, PT, R13.reuse, UR9, RZ, P2, !PT ;  /* 0x000000090d097c10 */ /* 0x040fe400097fe4ff */
[----:B------:R-:W-:Y:S01]  /*02d0*/  IADD3.X R11, PT, PT, R13, UR13, RZ, P3, !PT ;  /* 0x0000000d0d0b7c10 */ /* 0x000fe20009ffe4ff */
[----:B--2---:R-:W-:Y:S06]  /*02e0*/  @P0 BRA `(.L_x_139) ;  /* 0x0000001400740947 */ /* 0x004fec0003800000 */
[----:B------:R-:W-:-:S13]  /*02f0*/  ISETP.GE.AND P0, PT, R17, 0x1, PT ;  /* 0x000000011100780c */ /* 0x000fda0003f06270 */
[----:B------:R-:W-:Y:S05]  /*0300*/  @!P0 EXIT ;  /* 0x000000000000894d */ /* 0x000fea0003800000 */
[C---:B------:R-:W-:Y:S01]  /*0310*/  ISETP.GE.U32.AND P0, PT, R17.reuse, 0x8, PT ;  /* 0x000000081100780c */ /* 0x040fe20003f06070 */
[----:B------:R-:W-:Y:S01]  /*0320*/  HFMA2 R5, -RZ, RZ, 0, 0 ;  /* 0x00000000ff057431 */ /* 0x000fe200000001ff */
[----:B------:R-:W-:-:S11]  /*0330*/  LOP3.LUT R3, R17, 0x7, RZ, 0xc0, !PT ;  /* 0x0000000711037812 */ /* 0x000fd600078ec0ff */
[----:B------:R-:W-:Y:S05]  /*0340*/  @!P0 BRA `(.L_x_140) ;  /* 0x0000000800f08947 */ /* 0x000fea0003800000 */
[----:B------:R-:W0:Y:S01]  /*0350*/  LDC.64 R18, c[0x0][0x390] ;  /* 0x0000e400ff127b82 */ /* 0x000e220000000a00 */
[----:B------:R-:W-:Y:S02]  /*0360*/  R2UR UR4, R12 ;  /* 0x000000000c0472ca */ /* 0x000fe400000e0000 */
[----:B------:R-:W-:Y:S02]  /*0370*/  R2UR UR5, R13 ;  /* 0x000000000d0572ca */ /* 0x000fe400000e0000 */
[----:B------:R-:W-:Y:S02]  /*0380*/  LOP3.LUT R5, R17, 0x7ffffff8, RZ, 0xc0, !PT ;  /* 0x7ffffff811057812 */ /* 0x000fe400078ec0ff */
[----:B------:R-:W-:Y:S01]  /*0390*/  IADD3 R4, PT, PT, R2, 0x80, RZ ;  /* 0x0000008002047810 */ /* 0x000fe20007ffe0ff */
[----:B------:R-:W1:Y:S01]  /*03a0*/  LDC.64 R12, c[0x0][0x398] ;  /* 0x0000e600ff0c7b82 */ /* 0x000e620000000a00 */
[----:B------:R-:W-:-:S05]  /*03b0*/  IADD3 R26, PT, PT, -R5, RZ, RZ ;  /* 0x000000ff051a7210 */ /* 0x000fca0007ffe1ff */
[----:B------:R-:W-:Y:S02]  /*03c0*/  UMOV UR6, UR4 ;  /* 0x0000000400067c82 */ /* 0x000fe40008000000 */
[----:B------:R-:W2:Y:S01]  /*03d0*/  LDC.64 R14, c[0x0][0x3a8] ;  /* 0x0000ea00ff0e7b82 */ /* 0x000ea20000000a00 */
[----:B------:R-:W-:Y:S01]  /*03e0*/  UIADD3 UR4, UP1, UPT, UR6, 0x600, URZ ;  /* 0x0000060006047890 */ /* 0x000fe2000ff3e0ff */
[----:B------:R-:W-:-:S03]  /*03f0*/  UMOV UR7, UR5 ;  /* 0x0000000500077c82 */ /* 0x000fc60008000000 */
[----:B------:R-:W-:Y:S02]  /*0400*/  UIADD3 UR14, UP0, UPT, UR4, UR14, URZ ;  /* 0x0000000e040e7290 */ /* 0x000fe4000ff1e0ff */
[----:B------:R-:W-:Y:S01]  /*0410*/  UIADD3.X UR5, UPT, UPT, URZ, UR7, URZ, UP1, !UPT ;  /* 0x00000007ff057290 */ /* 0x000fe20008ffe4ff */
[----:B0-----:R-:W-:Y:S01]  /*0420*/  IMAD.WIDE.U32 R16, R2, 0x4, R18 ;  /* 0x0000000402107825 */ /* 0x001fe200078e0012 */
[----:B------:R-:W-:Y:S02]  /*0430*/  UIADD3 UR12, UP2, UPT, UR4, UR12, URZ ;  /* 0x0000000c040c7290 */ /* 0x000fe4000ff5e0ff */
[----:B------:R-:W-:Y:S02]  /*0440*/  UIADD3 UR4, UP1, UPT, UR4, UR8, URZ ;  /* 0x0000000804047290 */ /* 0x000fe4000ff3e0ff */
[----:B------:R-:W-:Y:S02]  /*0450*/  UIADD3.X UR15, UPT, UPT, UR5, UR15, URZ, UP0, !UPT ;  /* 0x0000000f050f7290 */ /* 0x000fe400087fe4ff */
[----:B------:R-:W-:-:S02]  /*0460*/  UIADD3.X UR13, UPT, UPT, UR5, UR13, URZ, UP2, !UPT ;  /* 0x0000000d050d7290 */ /* 0x000fc400097fe4ff */
[----:B-1----:R-:W-:-:S12]  /*0470*/  UIADD3.X UR5, UPT, UPT, UR5, UR9, URZ, UP1, !UPT ;  /* 0x0000000905057290 */ /* 0x002fd80008ffe4ff */
.L_x_166:
[----:B--2---:R-:W-:-:S04]  /*0480*/  IMAD.WIDE.U32 R20, R2, 0x4, R14 ;  /* 0x0000000402147825 */ /* 0x004fc800078e000e */
[----:B------:R-:W-:Y:S01]  /*0490*/  IMAD.WIDE.U32 R18, R2, 0x4, R12 ;  /* 0x0000000402127825 */ /* 0x000fe200078e000c */
[----:B------:R-:W-:Y:S02]  /*04a0*/  IADD3 R24, P1, PT, R20, UR6, RZ ;  /* 0x0000000614187c10 */ /* 0x000fe4000ff3e0ff */
[----:B------:R-:W-:Y:S02]  /*04b0*/  IADD3 R28, P0, PT, R18, UR6, RZ ;  /* 0x00000006121c7c10 */ /* 0x000fe4000ff1e0ff */
[----:B------:R-:W-:Y:S02]  /*04c0*/  IADD3.X R25, PT, PT, R21, UR7, RZ, P1, !PT ;  /* 0x0000000715197c10 */ /* 0x000fe40008ffe4ff */
[----:B------:R-:W-:-:S04]  /*04d0*/  IADD3.X R29, PT, PT, R19, UR7, RZ, P0, !PT ;  /* 0x00000007131d7c10 */ /* 0x000fc800087fe4ff */
[----:B------:R-:W2:Y:S04]  /*04e0*/  LDG.E R25, desc[UR10][R24.64] ;  /* 0x0000000a18197981 */ /* 0x000ea8000c1e1900 */
[----:B------:R-:W2:Y:S01]  /*04f0*/  LDG.E R28, desc[UR10][R28.64] ;  /* 0x0000000a1c1c7981 */ /* 0x000ea2000c1e1900 */
[----:B------:R-:W-:Y:S01]  /*0500*/  MOV R18, UR14 ;  /* 0x0000000e00127c02 */ /* 0x000fe20008000f00 */
[----:B------:R-:W-:Y:S01]  /*0510*/  IMAD.U32 R22, RZ, RZ, UR12 ;  /* 0x0000000cff167e24 */ /* 0x000fe2000f8e00ff */
[----:B------:R-:W-:Y:S02]  /*0520*/  MOV R19, UR15 ;  /* 0x0000000f00137c02 */ /* 0x000fe40008000f00 */
[----:B------:R-:W-:Y:S02]  /*0530*/  MOV R20, UR4 ;  /* 0x0000000400147c02 */ /* 0x000fe40008000f00 */
[----:B------:R-:W-:-:S02]  /*0540*/  MOV R21, UR5 ;  /* 0x0000000500157c02 */ /* 0x000fc40008000f00 */
[----:B------:R-:W-:Y:S01]  /*0550*/  MOV R23, UR13 ;  /* 0x0000000d00177c02 */ /* 0x000fe20008000f00 */
[----:B------:R-:W-:Y:S01]  /*0560*/  BSSY.RECONVERGENT B0, `(.L_x_141) ;  /* 0x0000011000007945 */ /* 0x000fe20003800200 */
[----:B------:R-:W-:-:S04]  /*0570*/  IMAD.WIDE R18, R4, 0x4, R18 ;  /* 0x0000000404127825 */ /* 0x000fc800078e0212 */
[----:B------:R-:W-:-:S04]  /*0580*/  IMAD.WIDE R20, R4, 0x4, R20 ;  /* 0x0000000404147825 */ /* 0x000fc800078e0214 */
[----:B------:R-:W-:-:S04]  /*0590*/  IMAD.WIDE R22, R4, 0x4, R22 ;  /* 0x0000000404167825 */ /* 0x000fc800078e0216 */
[----:B--2---:R-:W-:-:S05]  /*05a0*/  FADD R25, R28, R25 ;  /* 0x000000191c197221 */ /* 0x004fca0000000000 */
[----:B------:R-:W-:-:S04]  /*05b0*/  IADD3 R0, PT, PT, R25, -0xd000000, RZ ;  /* 0xf300000019007810 */ /* 0x000fc80007ffe0ff */
[----:B------:R-:W-:Y:S02]  /*05c0*/  ISETP.GT.U32.AND P0, PT, R0, 0x727fffff, PT ;  /* 0x727fffff0000780c */ /* 0x000fe40003f04070 */
[----:B------:R0:W1:Y:S11]  /*05d0*/  MUFU.RSQ R0, R25 ;  /* 0x0000001900007308 */ /* 0x0000760000001400 */
[----:B0-----:R-:W-:Y:S05]  /*05e0*/  @!P0 BRA `(.L_x_142) ;  /* 0x0000000000108947 */ /* 0x001fea0003800000 */
[----:B-1----:R-:W-:Y:S02]  /*05f0*/  MOV R0, R25 ;  /* 0x0000001900007202 */ /* 0x002fe40000000f00 */
[----:B------:R-:W-:-:S07]  /*0600*/  MOV R24, 0x620 ;  /* 0x0000062000187802 */ /* 0x000fce0000000f00 */
[----:B------:R-:W-:Y:S05]  /*0610*/  CALL.REL.NOINC `($__internal_1_$__cuda_sm20_sqrt_rn_f32_slowpath) ;  /* 0x0000002800e47944 */ /* 0x000fea0003c00000 */
[----:B------:R-:W-:Y:S05]  /*0620*/  BRA `(.L_x_143) ;  /* 0x0000000000107947 */ /* 0x000fea0003800000 */
.L_x_142:
[----:B-1----:R-:W-:Y:S01]  /*0630*/  FMUL.FTZ R24, R25, R0 ;  /* 0x0000000019187220 */ /* 0x002fe20000410000 */
[----:B------:R-:W-:-:S03]  /*0640*/  FMUL.FTZ R0, R0, 0.5 ;  /* 0x3f00000000007820 */ /* 0x000fc60000410000 */
[----:B------:R-:W-:-:S04]  /*0650*/  FFMA R25, -R24, R24, R25 ;  /* 0x0000001818197223 */ /* 0x000fc80000000119 */
[----:B------:R-:W-:-:S07]  /*0660*/  FFMA R0, R25, R0, R24 ;  /* 0x0000000019007223 */ /* 0x000fce0000000018 */
.L_x_143:
[----:B------:R-:W-:Y:S05]  /*0670*/  BSYNC.RECONVERGENT B0 ;  /* 0x0000000000007941 */ /* 0x000fea0003800200 */
.L_x_141:
[----:B------:R-:W-:-:S04]  /*0680*/  IADD3 R24, P0, PT, R16, UR6, RZ ;  /* 0x0000000610187c10 */ /* 0x000fc8000ff1e0ff */
[----:B------:R-:W-:-:S05]  /*0690*/  IADD3.X R25, PT, PT, R17, UR7, RZ, P0, !PT ;  /* 0x0000000711197c10 */ /* 0x000fca00087fe4ff */
        /* <DEDUP_REMOVED lines=11> */
[----:B------:R-:W-:Y:S05]  /*0750*/  CALL.REL.NOINC `($__internal_1_$__cuda_sm20_sqrt_rn_f32_slowpath) ;  /* 0x0000002800947944 */ /* 0x000fea0003c00000 */
[----:B------:R-:W-:Y:S05]  /*0760*/  BRA `(.L_x_146) ;  /* 0x0000000000107947 */ /* 0x000fea0003800000 */
.L_x_145:
[----:B------:R-:W-:Y:S01]  /*0770*/  FMUL.FTZ R0, R29, R28 ;  /* 0x0000001c1d007220 */ /* 0x000fe20000410000 */
[----:B------:R-:W-:-:S03]  /*0780*/  FMUL.FTZ R24, R28, 0.5 ;  /* 0x3f0000001c187820 */ /* 0x000fc60000410000 */
[----:B------:R-:W-:-:S04]  /*0790*/  FFMA R25, -R0, R0, R29 ;  /* 0x0000000000197223 */ /* 0x000fc8000000011d */
[----:B------:R-:W-:-:S07]  /*07a0*/  FFMA R0, R25, R24, R0 ;  /* 0x0000001819007223 */ /* 0x000fce0000000000 */
.L_x_146:
[----:B------:R-:W-:Y:S05]  /*07b0*/  BSYNC.RECONVERGENT B0 ;  /* 0x0000000000007941 */ /* 0x000fea0003800200 */
.L_x_144:
        /* <DEDUP_REMOVED lines=13> */
.L_x_148:
[----:B------:R-:W-:Y:S01]  /*0890*/  FMUL.FTZ R0, R25, R28 ;  /* 0x0000001c19007220 */ /* 0x000fe20000410000 */
[----:B------:R-:W-:-:S03]  /*08a0*/  FMUL.FTZ R24, R28, 0.5 ;  /* 0x3f0000001c187820 */ /* 0x000fc60000410000 */
[----:B------:R-:W-:-:S04]  /*08b0*/  FFMA R25, -R0, R0, R25 ;  /* 0x0000000000197223 */ /* 0x000fc80000000119 */
[----:B------:R-:W-:-:S07]  /*08c0*/  FFMA R0, R25, R24, R0 ;  /* 0x0000001819007223 */ /* 0x000fce0000000000 */
.L_x_149:
[----:B------:R-:W-:Y:S05]  /*08d0*/  BSYNC.RECONVERGENT B0 ;  /* 0x0000000000007941 */ /* 0x000fea0003800200 */
.L_x_147:
        /* <DEDUP_REMOVED lines=13> */
.L_x_151:
[----:B------:R-:W-:Y:S01]  /*09b0*/  FMUL.FTZ R0, R25, R28 ;  /* 0x0000001c19007220 */ /* 0x000fe20000410000 */
[----:B------:R-:W-:-:S03]  /*09c0*/  FMUL.FTZ R24, R28, 0.5 ;  /* 0x3f0000001c187820 */ /* 0x000fc60000410000 */
[----:B------:R-:W-:-:S04]  /*09d0*/  FFMA R25, -R0, R0, R25 ;  /* 0x0000000000197223 */ /* 0x000fc80000000119 */
[----:B------:R-:W-:-:S07]  /*09e0*/  FFMA R0, R25, R24, R0 ;  /* 0x0000001819007223 */ /* 0x000fce0000000000 */
.L_x_152:
[----:B------:R-:W-:Y:S05]  /*09f0*/  BSYNC.RECONVERGENT B0 ;  /* 0x0000000000007941 */ /* 0x000fea0003800200 */
.L_x_150:
        /* <DEDUP_REMOVED lines=11> */
[----:B------:R-:W-:Y:S05]  /*0ab0*/  CALL.REL.NOINC `($__internal_1_$__cuda_sm20_sqrt_rn_f32_slowpath) ;  /* 0x0000002400bc7944 */ /* 0x000fea0003c00000 */
[----:B------:R-:W-:Y:S05]  /*0ac0*/  BRA `(.L_x_155) ;  /* 0x0000000000107947 */ /* 0x000fea0003800000 */
.L_x_154:
[----:B------:R-:W-:Y:S01]  /*0ad0*/  FMUL.FTZ R0, R25, R28 ;  /* 0x0000001c19007220 */ /* 0x000fe20000410000 */
[----:B------:R-:W-:-:S03]  /*0ae0*/  FMUL.FTZ R24, R28, 0.5 ;  /* 0x3f0000001c187820 */ /* 0x000fc60000410000 */
[----:B------:R-:W-:-:S04]  /*0af0*/  FFMA R25, -R0, R0, R25 ;  /* 0x0000000000197223 */ /* 0x000fc80000000119 */
[----:B------:R-:W-:-:S07]  /*0b00*/  FFMA R0, R25, R24, R0 ;  /* 0x0000001819007223 */ /* 0x000fce0000000000 */
.L_x_155:
[----:B------:R-:W-:Y:S05]  /*0b10*/  BSYNC.RECONVERGENT B0 ;  /* 0x0000000000007941 */ /* 0x000fea0003800200 */
.L_x_153:
        /* <DEDUP_REMOVED lines=13> */
.L_x_157:
[----:B------:R-:W-:Y:S01]  /*0bf0*/  FMUL.FTZ R0, R25, R28 ;  /* 0x0000001c19007220 */ /* 0x000fe20000410000 */
[----:B------:R-:W-:-:S03]  /*0c00*/  FMUL.FTZ R24, R28, 0.5 ;  /* 0x3f0000001c187820 */ /* 0x000fc60000410000 */
[----:B------:R-:W-:-:S04]  /*0c10*/  FFMA R25, -R0, R0, R25 ;  /* 0x0000000000197223 */ /* 0x000fc80000000119 */
[----:B------:R-:W-:-:S07]  /*0c20*/  FFMA R0, R25, R24, R0 ;  /* 0x0000001819007223 */ /* 0x000fce0000000000 */
.L_x_158:
[----:B------:R-:W-:Y:S05]  /*0c30*/  BSYNC.RECONVERGENT B0 ;  /* 0x0000000000007941 */ /* 0x000fea0003800200 */
.L_x_156:
        /* <DEDUP_REMOVED lines=13> */
.L_x_160:
[----:B------:R-:W-:Y:S01]  /*0d10*/  FMUL.FTZ R0, R25, R28 ;  /* 0x0000001c19007220 */ /* 0x000fe20000410000 */
[----:B------:R-:W-:-:S03]  /*0d20*/  FMUL.FTZ R24, R28, 0.5 ;  /* 0x3f0000001c187820 */ /* 0x000fc60000410000 */
[----:B------:R-:W-:-:S04]  /*0d30*/  FFMA R25, -R0, R0, R25 ;  /* 0x0000000000197223 */ /* 0x000fc80000000119 */
[----:B------:R-:W-:-:S07]  /*0d40*/  FFMA R0, R25, R24, R0 ;  /* 0x0000001819007223 */ /* 0x000fce0000000000 */
.L_x_161:
[----:B------:R-:W-:Y:S05]  /*0d50*/  BSYNC.RECONVERGENT B0 ;  /* 0x0000000000007941 */ /* 0x000fea0003800200 */
.L_x_159:
        /* <DEDUP_REMOVED lines=9> */
[----:B------:R-:W-:Y:S01]  /*0df0*/  BSSY.RECONVERGENT B1, `(.L_x_164) ;  /* 0x0000004000017945 */ /* 0x000fe20003800200 */
[----:B------:R-:W-:Y:S02]  /*0e00*/  MOV R0, R25 ;  /* 0x0000001900007202 */ /* 0x000fe40000000f00 */
[----:B------:R-:W-:-:S07]  /*0e10*/  MOV R24, 0xe30 ;  /* 0x00000e3000187802 */ /* 0x000fce0000000f00 */
[----:B------:R-:W-:Y:S05]  /*0e20*/  CALL.REL.NOINC `($__internal_1_$__cuda_sm20_sqrt_rn_f32_slowpath) ;  /* 0x0000002000e07944 */ /* 0x000fea0003c00000 */
[----:B------:R-:W-:Y:S05]  /*0e30*/  BSYNC.RECONVERGENT B1 ;  /* 0x0000000000017941 */ /* 0x000fea0003800200 */
.L_x_164:
[----:B------:R-:W-:Y:S05]  /*0e40*/  BRA `(.L_x_165) ;  /* 0x0000000000107947 */ /* 0x000fea0003800000 */
.L_x_163:
[----:B------:R-:W-:Y:S01]  /*0e50*/  FMUL.FTZ R0, R25, R28 ;  /* 0x0000001c19007220 */ /* 0x000fe20000410000 */
[----:B------:R-:W-:-:S03]  /*0e60*/  FMUL.FTZ R18, R28, 0.5 ;  /* 0x3f0000001c127820 */ /* 0x000fc60000410000 */
[----:B------:R-:W-:-:S04]  /*0e70*/  FFMA R19, -R0, R0, R25 ;  /* 0x0000000000137223 */ /* 0x000fc80000000119 */
[----:B------:R-:W-:-:S07]  /*0e80*/  FFMA R0, R19, R18, R0 ;  /* 0x0000001213007223 */ /* 0x000fce0000000000 */
.L_x_165:
[----:B------:R-:W-:Y:S05]  /*0e90*/  BSYNC.RECONVERGENT B0 ;  /* 0x0000000000007941 */ /* 0x000fea0003800200 */
.L_x_162:
[----:B------:R0:W-:Y:S01]  /*0ea0*/  STG.E desc[UR10][R22.64+0x600], R0 ;  /* 0x0006000016007986 */ /* 0x0001e2000c10190a */
[----:B------:R-:W-:Y:S01]  /*0eb0*/  IADD3 R26, PT, PT, R26, 0x8, RZ ;  /* 0x000000081a1a7810 */ /* 0x000fe20007ffe0ff */
[----:B------:R-:W-:Y:S01]  /*0ec0*/  UIADD3 UR6, UP0, UPT, UR6, 0x1000, URZ ;  /* 0x0000100006067890 */ /* 0x000fe2000ff1e0ff */
[----:B------:R-:W-:Y:S02]  /*0ed0*/  VIADD R4, R4, 0x400 ;  /* 0x0000040004047836 */ /* 0x000fe40000000000 */
[----:B------:R-:W-:Y:S01]  /*0ee0*/  ISETP.NE.AND P0, PT, R26, RZ, PT ;  /* 0x000000ff1a00720c */ /* 0x000fe20003f05270 */
[----:B------:R-:W-:-:S12]  /*0ef0*/  UIADD3.X UR7, UPT, UPT, URZ, UR7, URZ, UP0, !UPT ;  /* 0x00000007ff077290 */ /* 0x000fd800087fe4ff */
[----:B0-----:R-:W-:Y:S05]  /*0f00*/  @P0 BRA `(.L_x_166) ;  /* 0xfffffff4005c0947 */ /* 0x001fea000383ffff */
.L_x_140:
[----:B------:R-:W-:-:S13]  /*0f10*/  ISETP.NE.AND P0, PT, R3, RZ, PT ;  /* 0x000000ff0300720c */ /* 0x000fda0003f05270 */
[----:B------:R-:W-:Y:S05]  /*0f20*/  @!P0 EXIT ;  /* 0x000000000000894d */ /* 0x000fea0003800000 */
[----:B------:R-:W0:Y:S01]  /*0f30*/  LDCU UR4, c[0x0][0x384] ;  /* 0x00007080ff0477ac */ /* 0x000e220008000800 */
[----:B------:R-:W-:Y:S01]  /*0f40*/  ISETP.GE.U32.AND P0, PT, R3, 0x4, PT ;  /* 0x000000040300780c */ /* 0x000fe20003f06070 */
[----:B0-----:R-:W-:-:S12]  /*0f50*/  ULOP3.LUT UR4, UR4, 0x3, URZ, 0xc0, !UPT ;  /* 0x0000000304047892 */ /* 0x001fd8000f8ec0ff */
[----:B------:R-:W-:Y:S05]  /*0f60*/  @!P0 BRA `(.L_x_167) ;  /* 0x0000000400348947 */ /* 0x000fea0003800000 */
[----:B------:R-:W-:-:S05]  /*0f70*/  LEA R13, R5, R2, 0x7 ;  /* 0x00000002050d7211 */ /* 0x000fca00078e38ff */
        /* <DEDUP_REMOVED lines=14> */
.L_x_169:
[----:B------:R-:W-:Y:S01]  /*1060*/  FMUL.FTZ R0, R3, R4 ;  /* 0x0000000403007220 */ /* 0x000fe20000410000 */
[----:B------:R-:W-:-:S03]  /*1070*/  FMUL.FTZ R4, R4, 0.5 ;  /* 0x3f00000004047820 */ /* 0x000fc60000410000 */
[----:B------:R-:W-:-:S04]  /*1080*/  FFMA R3, -R0, R0, R3 ;  /* 0x0000000000037223 */ /* 0x000fc80000000103 */
[----:B------:R-:W-:-:S07]  /*1090*/  FFMA R0, R3, R4, R0 ;  /* 0x0000000403007223 */ /* 0x000fce0000000000 */
.L_x_170:
[----:B------:R-:W-:Y:S05]  /*10a0*/  BSYNC.RECONVERGENT B0 ;  /* 0x0000000000007941 */ /* 0x000fea0003800200 */
.L_x_168:
        /* <DEDUP_REMOVED lines=14> */
.L_x_172:
[----:B------:R-:W-:Y:S01]  /*1190*/  FMUL.FTZ R0, R19, R4 ;  /* 0x0000000413007220 */ /* 0x000fe20000410000 */
[----:B------:R-:W-:-:S03]  /*11a0*/  FMUL.FTZ R4, R4, 0.5 ;  /* 0x3f00000004047820 */ /* 0x000fc60000410000 */
[----:B------:R-:W-:-:S04]  /*11b0*/  FFMA R3, -R0, R0, R19 ;  /* 0x0000000000037223 */ /* 0x000fc80000000113 */
[----:B------:R-:W-:-:S07]  /*11c0*/  FFMA R0, R3, R4, R0 ;  /* 0x0000000403007223 */ /* 0x000fce0000000000 */
.L_x_173:
[----:B------:R-:W-:Y:S05]  /*11d0*/  BSYNC.RECONVERGENT B0 ;  /* 0x0000000000007941 */ /* 0x000fea0003800200 */
.L_x_171:
        /* <DEDUP_REMOVED lines=13> */
.L_x_175:
[----:B------:R-:W-:Y:S01]  /*12b0*/  FMUL.FTZ R0, R19, R4 ;  /* 0x0000000413007220 */ /* 0x000fe20000410000 */
[----:B------:R-:W-:-:S03]  /*12c0*/  FMUL.FTZ R4, R4, 0.5 ;  /* 0x3f00000004047820 */ /* 0x000fc60000410000 */
[----:B------:R-:W-:-:S04]  /*12d0*/  FFMA R3, -R0, R0, R19 ;  /* 0x0000000000037223 */ /* 0x000fc80000000113 */
[----:B------:R-:W-:-:S07]  /*12e0*/  FFMA R0, R3, R4, R0 ;  /* 0x0000000403007223 */ /* 0x000fce0000000000 */
.L_x_176:
[----:B------:R-:W-:Y:S05]  /*12f0*/  BSYNC.RECONVERGENT B0 ;  /* 0x0000000000007941 */ /* 0x000fea0003800200 */
.L_x_174:
        /* <DEDUP_REMOVED lines=11> */
[----:B------:R-:W-:Y:S05]  /*13b0*/  CALL.REL.NOINC `($__internal_1_$__cuda_sm20_sqrt_rn_f32_slowpath) ;  /* 0x0000001c007c7944 */ /* 0x000fea0003c00000 */
[----:B------:R-:W-:Y:S05]  /*13c0*/  BRA `(.L_x_179) ;  /* 0x0000000000107947 */ /* 0x000fea0003800000 */
.L_x_178:
[----:B------:R-:W-:Y:S01]  /*13d0*/  FMUL.FTZ R0, R19, R4 ;  /* 0x0000000413007220 */ /* 0x000fe20000410000 */
[----:B------:R-:W-:-:S03]  /*13e0*/  FMUL.FTZ R4, R4, 0.5 ;  /* 0x3f00000004047820 */ /* 0x000fc60000410000 */
[----:B------:R-:W-:-:S04]  /*13f0*/  FFMA R3, -R0, R0, R19 ;  /* 0x0000000000037223 */ /* 0x000fc80000000113 */
[----:B------:R-:W-:-:S07]  /*1400*/  FFMA R0, R3, R4, R0 ;  /* 0x0000000403007223 */ /* 0x000fce0000000000 */
.L_x_179:
[----:B------:R-:W-:Y:S05]  /*1410*/  BSYNC.RECONVERGENT B0 ;  /* 0x0000000000007941 */ /* 0x000fea0003800200 */
.L_x_177:
[----:B------:R0:W-:Y:S01]  /*1420*/  STG.E desc[UR10][R12.64+0x600], R0 ;  /* 0x000600000c007986 */ /* 0x0001e2000c10190a */
[----:B------:R-:W-:-:S07]  /*1430*/  IADD3 R5, PT, PT, R5, 0x4, RZ ;  /* 0x0000000405057810 */ /* 0x000fce0007ffe0ff */
.L_x_167:
[----:B------:R-:W-:-:S13]  /*1440*/  ISETP.NE.AND P0, PT, RZ, UR4, PT ;  /* 0x00000004ff007c0c */ /* 0x000fda000bf05270 */
[----:B------:R-:W-:Y:S05]  /*1450*/  @!P0 EXIT ;  /* 0x000000000000894d */ /* 0x000fea0003800000 */
[----:B------:R-:W-:-:S09]  /*1460*/  UISETP.NE.AND UP0, UPT, UR4, 0x1, UPT ;  /* 0x000000010400788c */ /* 0x000fd2000bf05270 */
[----:B------:R-:W-:Y:S05]  /*1470*/  BRA.U !UP0, `(.L_x_180) ;  /* 0x0000000108a47547 */ /* 0x000fea000b800000 */
        /* <DEDUP_REMOVED lines=15> */
.L_x_182:
[----:B------:R-:W-:Y:S01]  /*1570*/  FMUL.FTZ R0, R3, R4 ;  /* 0x0000000403007220 */ /* 0x000fe20000410000 */
[----:B------:R-:W-:-:S03]  /*1580*/  FMUL.FTZ R4, R4, 0.5 ;  /* 0x3f00000004047820 */ /* 0x000fc60000410000 */
[----:B------:R-:W-:-:S04]  /*1590*/  FFMA R3, -R0, R0, R3 ;  /* 0x0000000000037223 */ /* 0x000fc80000000103 */
[----:B------:R-:W-:-:S07]  /*15a0*/  FFMA R0, R3, R4, R0 ;  /* 0x0000000403007223 */ /* 0x000fce0000000000 */
.L_x_183:
[----:B------:R-:W-:Y:S05]  /*15b0*/  BSYNC.RECONVERGENT B0 ;  /* 0x0000000000007941 */ /* 0x000fea0003800200 */
.L_x_181:
        /* <DEDUP_REMOVED lines=14> */
.L_x_185:
[----:B------:R-:W-:Y:S01]  /*16a0*/  FMUL.FTZ R0, R19, R4 ;  /* 0x0000000413007220 */ /* 0x000fe20000410000 */
[----:B------:R-:W-:-:S03]  /*16b0*/  FMUL.FTZ R4, R4, 0.5 ;  /* 0x3f00000004047820 */ /* 0x000fc60000410000 */
[----:B------:R-:W-:-:S04]  /*16c0*/  FFMA R3, -R0, R0, R19 ;  /* 0x0000000000037223 */ /* 0x000fc80000000113 */
[----:B------:R-:W-:-:S07]  /*16d0*/  FFMA R0, R3, R4, R0 ;  /* 0x0000000403007223 */ /* 0x000fce0000000000 */
.L_x_186:
[----:B------:R-:W-:Y:S05]  /*16e0*/  BSYNC.RECONVERGENT B0 ;  /* 0x0000000000007941 */ /* 0x000fea0003800200 */
.L_x_184:
[----:B------:R1:W-:Y:S01]  /*16f0*/  STG.E desc[UR10][R12.64+0x200], R0 ;  /* 0x000200000c007986 */ /* 0x0003e2000c10190a */
[----:B------:R-:W-:-:S07]  /*1700*/  IADD3 R5, PT, PT, R5, 0x2, RZ ;  /* 0x0000000205057810 */ /* 0x000fce0007ffe0ff */
.L_x_180:
[----:B01----:R-:W0:Y:S02]  /*1710*/  LDC R0, c[0x0][0x384] ;  /* 0x0000e100ff007b82 */ /* 0x003e240000000800 */
[----:B0-----:R-:W-:-:S04]  /*1720*/  LOP3.LUT R0, R0, 0x1, RZ, 0xc0, !PT ;  /* 0x0000000100007812 */ /* 0x001fc800078ec0ff */
[----:B------:R-:W-:-:S13]  /*1730*/  ISETP.NE.U32.AND P0, PT, R0, 0x1, PT ;  /* 0x000000010000780c */ /* 0x000fda0003f05070 */
[----:B------:R-:W-:Y:S05]  /*1740*/  @P0 EXIT ;  /* 0x000000000000094d */ /* 0x000fea0003800000 */
[----:B------:R-:W-:-:S05]  /*1750*/  LEA R5, R5, R2, 0x7 ;  /* 0x0000000205057211 */ /* 0x000fca00078e38ff */
        /* <DEDUP_REMOVED lines=14> */
.L_x_188:
[----:B------:R-:W-:Y:S01]  /*1840*/  FMUL.FTZ R0, R3, R2 ;  /* 0x0000000203007220 */ /* 0x000fe20000410000 */
[----:B------:R-:W-:-:S03]  /*1850*/  FMUL.FTZ R2, R2, 0.5 ;  /* 0x3f00000002027820 */ /* 0x000fc60000410000 */
[----:B------:R-:W-:-:S04]  /*1860*/  FFMA R3, -R0, R0, R3 ;  /* 0x0000000000037223 */ /* 0x000fc80000000103 */
[----:B------:R-:W-:-:S07]  /*1870*/  FFMA R0, R3, R2, R0 ;  /* 0x0000000203007223 */ /* 0x000fce0000000000 */
.L_x_189:
[----:B------:R-:W-:Y:S05]  /*1880*/  BSYNC.RECONVERGENT B0 ;  /* 0x0000000000007941 */ /* 0x000fea0003800200 */
.L_x_187:
[----:B------:R-:W-:-:S05]  /*1890*/  IMAD.WIDE R10, R5, 0x4, R10 ;  /* 0x00000004050a7825 */ /* 0x000fca00078e020a */
[----:B------:R-:W-:Y:S01]  /*18a0*/  STG.E desc[UR10][R10.64], R0 ;  /* 0x000000000a007986 */ /* 0x000fe2000c10190a */
[----:B------:R-:W-:Y:S05]  /*18b0*/  EXIT ;  /* 0x000000000000794d */ /* 0x000fea0003800000 */
.L_x_139:
[----:B------:R-:W-:-:S13]  /*18c0*/  ISETP.GE.AND P0, PT, R17, 0x1, PT ;  /* 0x000000011100780c */ /* 0x000fda0003f06270 */
[----:B------:R-:W-:Y:S05]  /*18d0*/  @!P0 EXIT ;  /* 0x000000000000894d */ /* 0x000fea0003800000 */
[C---:B------:R-:W-:Y:S01]  /*18e0*/  ISETP.GE.U32.AND P0, PT, R17.reuse, 0x8, PT ;  /* 0x000000081100780c */ /* 0x040fe20003f06070 */
[----:B------:R-:W-:Y:S01]  /*18f0*/  HFMA2 R15, -RZ, RZ, 0, 0 ;  /* 0x00000000ff0f7431 */ /* 0x000fe200000001ff */
[----:B------:R-:W-:-:S11]  /*1900*/  LOP3.LUT R14, R17, 0x7, RZ, 0xc0, !PT ;  /* 0x00000007110e7812 */ /* 0x000fd600078ec0ff */
[----:B------:R-:W-:Y:S05]  /*1910*/  @!P0 BRA `(.L_x_190) ;  /* 0x0000000c00108947 */ /* 0x000fea0003800000 */
[----:B------:R-:W-:Y:S01]  /*1920*/  LOP3.LUT R15, R17, 0x7ffffff8, RZ, 0xc0, !PT ;  /* 0x7ffffff8110f7812 */ /* 0x000fe200078ec0ff */
[----:B------:R-:W-:-:S06]  /*1930*/  UMOV UR4, URZ ;  /* 0x000000ff00047c82 */ /* 0x000fcc0008000000 */
.L_x_231:
[----:B------:R-:W-:Y:S01]  /*1940*/  MOV R3, UR4 ;  /* 0x0000000400037c02 */ /* 0x000fe20008000f00 */
[----:B------:R-:W-:Y:S01]  /*1950*/  UIADD3 UR4, UPT, UPT, UR4, 0x8, URZ ;  /* 0x0000000804047890 */ /* 0x000fe2000fffe0ff */
[----:B------:R-:W-:Y:S02]  /*1960*/  BSSY.RECONVERGENT B0, `(.L_x_191) ;  /* 0x000001a000007945 */ /* 0x000fe40003800200 */
[----:B------:R-:W-:-:S03]  /*1970*/  LEA R3, R3, R2, 0x7 ;  /* 0x0000000203037211 */ /* 0x000fc600078e38ff */
[----:B------:R-:W-:Y:S02]  /*1980*/  ISETP.NE.AND P0, PT, R15, UR4, PT ;  /* 0x000000040f007c0c */ /* 0x000fe4000bf05270 */
[----:B------:R-:W-:-:S13]  /*1990*/  ISETP.GE.AND P1, PT, R3, R16, PT ;  /* 0x000000100300720c */ /* 0x000fda0003f26270 */
[----:B01234-:R-:W-:Y:S05]  /*19a0*/  @P1 BRA `(.L_x_192) ;  /* 0x0000000000541947 */ /* 0x01ffea0003800000 */
[----:B------:R-:W-:-:S04]  /*19b0*/  IMAD.WIDE.U32 R4, R3, 0x4, R6 ;  /* 0x0000000403047825 */ /* 0x000fc800078e0006 */
[----:B------:R-:W-:Y:S02]  /*19c0*/  IMAD.WIDE.U32 R12, R3, 0x4, R8 ;  /* 0x00000004030c7825 */ /* 0x000fe400078e0008 */
        /* <DEDUP_REMOVED lines=12> */
.L_x_194:
[----:B------:R-:W-:Y:S01]  /*1a90*/  FMUL.FTZ R0, R17, R18 ;  /* 0x0000001211007220 */ /* 0x000fe20000410000 */
[----:B------:R-:W-:-:S03]  /*1aa0*/  FMUL.FTZ R4, R18, 0.5 ;  /* 0x3f00000012047820 */ /* 0x000fc60000410000 */
[----:B------:R-:W-:-:S04]  /*1ab0*/  FFMA R5, -R0, R0, R17 ;  /* 0x0000000000057223 */ /* 0x000fc80000000111 */
[----:B------:R-:W-:-:S07]  /*1ac0*/  FFMA R0, R5, R4, R0 ;  /* 0x0000000405007223 */ /* 0x000fce0000000000 */
.L_x_195:
[----:B------:R-:W-:Y:S05]  /*1ad0*/  BSYNC.RECONVERGENT B1 ;  /* 0x0000000000017941 */ /* 0x000fea0003800200 */
.L_x_193:
[----:B------:R-:W-:-:S05]  /*1ae0*/  IMAD.WIDE.U32 R4, R3, 0x4, R10 ;  /* 0x0000000403047825 */ /* 0x000fca00078e000a */
[----:B------:R0:W-:Y:S02]  /*1af0*/  STG.E desc[UR10][R4.64], R0 ;  /* 0x0000000004007986 */ /* 0x0001e4000c10190a */
.L_x_192:
[----:B------:R-:W-:Y:S05]  /*1b00*/  BSYNC.RECONVERGENT B0 ;  /* 0x0000000000007941 */ /* 0x000fea0003800200 */
.L_x_191:
[----:B0-----:R-:W-:Y:S01]  /*1b10*/  IADD3 R5, PT, PT, R3, 0x80, RZ ;  /* 0x0000008003057810 */ /* 0x001fe20007ffe0ff */
[----:B------:R-:W-:Y:S03]  /*1b20*/  BSSY.RECONVERGENT B0, `(.L_x_196) ;  /* 0x0000018000007945 */ /* 0x000fe60003800200 */
[C---:B------:R-:W-:Y:S01]  /*1b30*/  ISETP.GE.AND P1, PT, R5.reuse, R16, PT ;  /* 0x000000100500720c */ /* 0x040fe20003f26270 */
[----:B------:R-:W-:-:S04]  /*1b40*/  IMAD.WIDE R18, R5, 0x4, R6 ;  /* 0x0000000405127825 */ /* 0x000fc800078e0206 */
[----:B------:R-:W-:-:S04]  /*1b50*/  IMAD.WIDE R12, R5, 0x4, R8 ;  /* 0x00000004050c7825 */ /* 0x000fc800078e0208 */
[----:B------:R-:W-:-:S04]  /*1b60*/  IMAD.WIDE R4, R5, 0x4, R10 ;  /* 0x0000000405047825 */ /* 0x000fc800078e020a */
[----:B------:R-:W-:Y:S05]  /*1b70*/  @P1 BRA `(.L_x_197) ;  /* 0x0000000000481947 */ /* 0x000fea0003800000 */
        /* <DEDUP_REMOVED lines=12> */
.L_x_199:
[----:B------:R-:W-:Y:S01]  /*1c40*/  FMUL.FTZ R0, R17, R20 ;  /* 0x0000001411007220 */ /* 0x000fe20000410000 */
[----:B------:R-:W-:-:S03]  /*1c50*/  FMUL.FTZ R20, R20, 0.5 ;  /* 0x3f00000014147820 */ /* 0x000fc60000410000 */
[----:B------:R-:W-:-:S04]  /*1c60*/  FFMA R17, -R0, R0, R17 ;  /* 0x0000000000117223 */ /* 0x000fc80000000111 */
[----:B------:R-:W-:-:S07]  /*1c70*/  FFMA R0, R17, R20, R0 ;  /* 0x0000001411007223 */ /* 0x000fce0000000000 */
.L_x_200:
[----:B------:R-:W-:Y:S05]  /*1c80*/  BSYNC.RECONVERGENT B1 ;  /* 0x0000000000017941 */ /* 0x000fea0003800200 */
.L_x_198:
[----:B------:R0:W-:Y:S02]  /*1c90*/  STG.E desc[UR10][R4.64], R0 ;  /* 0x0000000004007986 */ /* 0x0001e4000c10190a */
.L_x_197:
[----:B------:R-:W-:Y:S05]  /*1ca0*/  BSYNC.RECONVERGENT B0 ;  /* 0x0000000000007941 */ /* 0x000fea0003800200 */
.L_x_196:
[----:B------:R-:W-:Y:S01]  /*1cb0*/  IADD3 R17, PT, PT, R3, 0x100, RZ ;  /* 0x0000010003117810 */ /* 0x000fe20007ffe0ff */
[----:B------:R-:W-:Y:S03]  /*1cc0*/  BSSY.RECONVERGENT B0, `(.L_x_201) ;  /* 0x0000015000007945 */ /* 0x000fe60003800200 */
[----:B------:R-:W-:-:S13]  /*1cd0*/  ISETP.GE.AND P1, PT, R17, R16, PT ;  /* 0x000000101100720c */ /* 0x000fda0003f26270 */
        /* <DEDUP_REMOVED lines=13> */
.L_x_204:
[----:B------:R-:W-:Y:S01]  /*1db0*/  FMUL.FTZ R0, R17, R20 ;  /* 0x0000001411007220 */ /* 0x000fe20000410000 */
[----:B------:R-:W-:-:S03]  /*1dc0*/  FMUL.FTZ R20, R20, 0.5 ;  /* 0x3f00000014147820 */ /* 0x000fc60000410000 */
[----:B------:R-:W-:-:S04]  /*1dd0*/  FFMA R17, -R0, R0, R17 ;  /* 0x0000000000117223 */ /* 0x000fc80000000111 */
[----:B------:R-:W-:-:S07]  /*1de0*/  FFMA R0, R17, R20, R0 ;  /* 0x0000001411007223 */ /* 0x000fce0000000000 */
.L_x_205:
[----:B------:R-:W-:Y:S05]  /*1df0*/  BSYNC.RECONVERGENT B1 ;  /* 0x0000000000017941 */ /* 0x000fea0003800200 */
.L_x_203:
[----:B------:R1:W-:Y:S02]  /*1e00*/  STG.E desc[UR10][R4.64+0x200], R0 ;  /* 0x0002000004007986 */ /* 0x0003e4000c10190a */
.L_x_202:
[----:B------:R-:W-:Y:S05]  /*1e10*/  BSYNC.RECONVERGENT B0 ;  /* 0x0000000000007941 */ /* 0x000fea0003800200 */
.L_x_201:
        /* <DEDUP_REMOVED lines=16> */
.L_x_209:
[----:B------:R-:W-:Y:S01]  /*1f20*/  FMUL.FTZ R0, R17, R20 ;  /* 0x0000001411007220 */ /* 0x000fe20000410000 */
[----:B------:R-:W-:-:S03]  /*1f30*/  FMUL.FTZ R20, R20, 0.5 ;  /* 0x3f00000014147820 */ /* 0x000fc60000410000 */
[----:B------:R-:W-:-:S04]  /*1f40*/  FFMA R17, -R0, R0, R17 ;  /* 0x0000000000117223 */ /* 0x000fc80000000111 */
[----:B------:R-:W-:-:S07]  /*1f50*/  FFMA R0, R17, R20, R0 ;  /* 0x0000001411007223 */ /* 0x000fce0000000000 */
.L_x_210:
[----:B------:R-:W-:Y:S05]  /*1f60*/  BSYNC.RECONVERGENT B1 ;  /* 0x0000000000017941 */ /* 0x000fea0003800200 */
.L_x_208:
[----:B------:R2:W-:Y:S02]  /*1f70*/  STG.E desc[UR10][R4.64+0x400], R0 ;  /* 0x0004000004007986 */ /* 0x0005e4000c10190a */
.L_x_207:
[----:B------:R-:W-:Y:S05]  /*1f80*/  BSYNC.RECONVERGENT B0 ;  /* 0x0000000000007941 */ /* 0x000fea0003800200 */
.L_x_206:
        /* <DEDUP_REMOVED lines=16> */
.L_x_214:
[----:B------:R-:W-:Y:S01]  /*2090*/  FMUL.FTZ R0, R17, R20 ;  /* 0x0000001411007220 */ /* 0x000fe20000410000 */
[----:B------:R-:W-:-:S03]  /*20a0*/  FMUL.FTZ R20, R20, 0.5 ;  /* 0x3f00000014147820 */ /* 0x000fc60000410000 */
[----:B------:R-:W-:-:S04]  /*20b0*/  FFMA R17, -R0, R0, R17 ;  /* 0x0000000000117223 */ /* 0x000fc80000000111 */
[----:B------:R-:W-:-:S07]  /*20c0*/  FFMA R0, R17, R20, R0 ;  /* 0x0000001411007223 */ /* 0x000fce0000000000 */
.L_x_215:
[----:B------:R-:W-:Y:S05]  /*20d0*/  BSYNC.RECONVERGENT B1 ;  /* 0x0000000000017941 */ /* 0x000fea0003800200 */
.L_x_213:
[----:B------:R3:W-:Y:S02]  /*20e0*/  STG.E desc[UR10][R4.64+0x600], R0 ;  /* 0x0006000004007986 */ /* 0x0007e4000c10190a */
.L_x_212:
[----:B------:R-:W-:Y:S05]  /*20f0*/  BSYNC.RECONVERGENT B0 ;  /* 0x0000000000007941 */ /* 0x000fea0003800200 */
.L_x_211:
        /* <DEDUP_REMOVED lines=16> */
.L_x_219:
[----:B------:R-:W-:Y:S01]  /*2200*/  FMUL.FTZ R0, R17, R20 ;  /* 0x0000001411007220 */ /* 0x000fe20000410000 */
[----:B------:R-:W-:-:S03]  /*2210*/  FMUL.FTZ R20, R20, 0.5 ;  /* 0x3f00000014147820 */ /* 0x000fc60000410000 */
[----:B------:R-:W-:-:S04]  /*2220*/  FFMA R17, -R0, R0, R17 ;  /* 0x0000000000117223 */ /* 0x000fc80000000111 */
[----:B------:R-:W-:-:S07]  /*2230*/  FFMA R0, R17, R20, R0 ;  /* 0x0000001411007223 */ /* 0x000fce0000000000 */
.L_x_220:
[----:B------:R-:W-:Y:S05]  /*2240*/  BSYNC.RECONVERGENT B1 ;  /* 0x0000000000017941 */ /* 0x000fea0003800200 */
.L_x_218:
[----:B------:R4:W-:Y:S02]  /*2250*/  STG.E desc[UR10][R4.64+0x800], R0 ;  /* 0x0008000004007986 */ /* 0x0009e4000c10190a */
.L_x_217:
[----:B------:R-:W-:Y:S05]  /*2260*/  BSYNC.RECONVERGENT B0 ;  /* 0x0000000000007941 */ /* 0x000fea0003800200 */
.L_x_216:
        /* <DEDUP_REMOVED lines=16> */
.L_x_224:
[----:B------:R-:W-:Y:S01]  /*2370*/  FMUL.FTZ R0, R17, R20 ;  /* 0x0000001411007220 */ /* 0x000fe20000410000 */
[----:B------:R-:W-:-:S03]  /*2380*/  FMUL.FTZ R20, R20, 0.5 ;  /* 0x3f00000014147820 */ /* 0x000fc60000410000 */
[----:B------:R-:W-:-:S04]  /*2390*/  FFMA R17, -R0, R0, R17 ;  /* 0x0000000000117223 */ /* 0x000fc80000000111 */
[----:B------:R-:W-:-:S07]  /*23a0*/  FFMA R0, R17, R20, R0 ;  /* 0x0000001411007223 */ /* 0x000fce0000000000 */
.L_x_225:
[----:B------:R-:W-:Y:S05]  /*23b0*/  BSYNC.RECONVERGENT B1 ;  /* 0x0000000000017941 */ /* 0x000fea0003800200 */
.L_x_223:
[----:B------:R0:W-:Y:S02]  /*23c0*/  STG.E desc[UR10][R4.64+0xa00], R0 ;  /* 0x000a000004007986 */ /* 0x0001e4000c10190a */
.L_x_222:
[----:B------:R-:W-:Y:S05]  /*23d0*/  BSYNC.RECONVERGENT B0 ;  /* 0x0000000000007941 */ /* 0x000fea0003800200 */
.L_x_221:
[----:B------:R-:W-:Y:S01]  /*23e0*/  IADD3 R3, PT, PT, R3, 0x380, RZ ;  /* 0x0000038003037810 */ /* 0x000fe20007ffe0ff */
[----:B------:R-:W-:Y:S03]  /*23f0*/  BSSY.RECONVERGENT B0, `(.L_x_226) ;  /* 0x0000015000007945 */ /* 0x000fe60003800200 */
        /* <DEDUP_REMOVED lines=10> */
[----:B------:R-:W-:Y:S01]  /*24a0*/  IMAD.MOV.U32 R0, RZ, RZ, R3 ;  /* 0x000000ffff007224 */ /* 0x000fe200078e0003 */
[----:B------:R-:W-:-:S07]  /*24b0*/  MOV R24, 0x24d0 ;  /* 0x000024d000187802 */ /* 0x000fce0000000f00 */
[----:B------:R-:W-:Y:S05]  /*24c0*/  CALL.REL.NOINC `($__internal_1_$__cuda_sm20_sqrt_rn_f32_slowpath) ;  /* 0x0000000c00387944 */ /* 0x000fea0003c00000 */
[----:B------:R-:W-:Y:S05]  /*24d0*/  BRA `(.L_x_230) ;  /* 0x0000000000107947 */ /* 0x000fea0003800000 */
.L_x_229:
[----:B------:R-:W-:Y:S01]  /*24e0*/  FMUL.FTZ R0, R3, R20 ;  /* 0x0000001403007220 */ /* 0x000fe20000410000 */
[----:B------:R-:W-:-:S03]  /*24f0*/  FMUL.FTZ R12, R20, 0.5 ;  /* 0x3f000000140c7820 */ /* 0x000fc60000410000 */
[----:B------:R-:W-:-:S04]  /*2500*/  FFMA R3, -R0, R0, R3 ;  /* 0x0000000000037223 */ /* 0x000fc80000000103 */
[----:B------:R-:W-:-:S07]  /*2510*/  FFMA R0, R3, R12, R0 ;  /* 0x0000000c03007223 */ /* 0x000fce0000000000 */
.L_x_230:
[----:B------:R-:W-:Y:S05]  /*2520*/  BSYNC.RECONVERGENT B1 ;  /* 0x0000000000017941 */ /* 0x000fea0003800200 */
.L_x_228:
[----:B------:R0:W-:Y:S02]  /*2530*/  STG.E desc[UR10][R4.64+0xc00], R0 ;  /* 0x000c000004007986 */ /* 0x0001e4000c10190a */
.L_x_227:
[----:B------:R-:W-:Y:S05]  /*2540*/  BSYNC.RECONVERGENT B0 ;  /* 0x0000000000007941 */ /* 0x000fea0003800200 */
.L_x_226:
[----:B------:R-:W-:Y:S05]  /*2550*/  @P0 BRA `(.L_x_231) ;  /* 0xfffffff000f80947 */ /* 0x000fea000383ffff */
.L_x_190:
[----:B------:R-:W-:-:S13]  /*2560*/  ISETP.NE.AND P0, PT, R14, RZ, PT ;  /* 0x000000ff0e00720c */ /* 0x000fda0003f05270 */
[----:B------:R-:W-:Y:S05]  /*2570*/  @!P0 EXIT ;  /* 0x000000000000894d */ /* 0x000fea0003800000 */
[----:B------:R-:W5:Y:S01]  /*2580*/  LDCU UR4, c[0x0][0x384] ;  /* 0x00007080ff0477ac */ /* 0x000f620008000800 */
[----:B------:R-:W-:Y:S01]  /*2590*/  ISETP.GE.U32.AND P0, PT, R14, 0x4, PT ;  /* 0x000000040e00780c */ /* 0x000fe20003f06070 */
[----:B-----5:R-:W-:-:S12]  /*25a0*/  ULOP3.LUT UR4, UR4, 0x3, URZ, 0xc0, !UPT ;  /* 0x0000000304047892 */ /* 0x020fd8000f8ec0ff */
[----:B------:R-:W-:Y:S05]  /*25b0*/  @!P0 BRA `(.L_x_232) ;  /* 0x0000000400a48947 */ /* 0x000fea0003800000 */
[----:B------:R-:W-:Y:S01]  /*25c0*/  LEA R3, R15, R2, 0x7 ;  /* 0x000000020f037211 */ /* 0x000fe200078e38ff */
[----:B------:R-:W-:Y:S03]  /*25d0*/  BSSY.RECONVERGENT B0, `(.L_x_233) ;  /* 0x0000018000007945 */ /* 0x000fe60003800200 */
[----:B------:R-:W-:-:S13]  /*25e0*/  ISETP.GE.AND P0, PT, R3, R16, PT ;  /* 0x000000100300720c */ /* 0x000fda0003f06270 */
[----:B------:R-:W-:Y:S05]  /*25f0*/  @P0 BRA `(.L_x_234) ;  /* 0x0000000000540947 */ /* 0x000fea0003800000 */
[----:B01234-:R-:W-:-:S04]  /*2600*/  IMAD.WIDE R4, R3, 0x4, R6 ;  /* 0x0000000403047825 */ /* 0x01ffc800078e0206 */
        /* <DEDUP_REMOVED lines=13> */
.L_x_236:
[----:B------:R-:W-:Y:S01]  /*26e0*/  FMUL.FTZ R0, R17, R14 ;  /* 0x0000000e11007220 */ /* 0x000fe20000410000 */
[----:B------:R-:W-:-:S03]  /*26f0*/  FMUL.FTZ R4, R14, 0.5 ;  /* 0x3f0000000e047820 */ /* 0x000fc60000410000 */
[----:B------:R-:W-:-:S04]  /*2700*/  FFMA R5, -R0, R0, R17 ;  /* 0x0000000000057223 */ /* 0x000fc80000000111 */
[----:B------:R-:W-:-:S07]  /*2710*/  FFMA R0, R5, R4, R0 ;  /* 0x0000000405007223 */ /* 0x000fce0000000000 */
.L_x_237:
[----:B------:R-:W-:Y:S05]  /*2720*/  BSYNC.RECONVERGENT B1 ;  /* 0x0000000000017941 */ /* 0x000fea0003800200 */
.L_x_235:
[----:B------:R-:W-:-:S05]  /*2730*/  IMAD.WIDE R4, R3, 0x4, R10 ;  /* 0x0000000403047825 */ /* 0x000fca00078e020a */
[----:B------:R0:W-:Y:S02]  /*2740*/  STG.E desc[UR10][R4.64], R0 ;  /* 0x0000000004007986 */ /* 0x0001e4000c10190a */
.L_x_234:
[----:B------:R-:W-:Y:S05]  /*2750*/  BSYNC.RECONVERGENT B0 ;  /* 0x0000000000007941 */ /* 0x000fea0003800200 */
.L_x_233:
[----:B01234-:R-:W-:Y:S01]  /*2760*/  IADD3 R5, PT, PT, R3, 0x80, RZ ;  /* 0x0000008003057810 */ /* 0x01ffe20007ffe0ff */
[----:B------:R-:W-:Y:S03]  /*2770*/  BSSY.RECONVERGENT B0, `(.L_x_238) ;  /* 0x0000018000007945 */ /* 0x000fe60003800200 */
        /* <DEDUP_REMOVED lines=16> */
.L_x_241:
[----:B------:R-:W-:Y:S01]  /*2880*/  FMUL.FTZ R0, R17, R4 ;  /* 0x0000000411007220 */ /* 0x000fe20000410000 */
[----:B------:R-:W-:-:S03]  /*2890*/  FMUL.FTZ R4, R4, 0.5 ;  /* 0x3f00000004047820 */ /* 0x000fc60000410000 */
[----:B------:R-:W-:-:S04]  /*28a0*/  FFMA R13, -R0, R0, R17 ;  /* 0x00000000000d7223 */ /* 0x000fc80000000111 */
[----:B------:R-:W-:-:S07]  /*28b0*/  FFMA R0, R13, R4, R0 ;  /* 0x000000040d007223 */ /* 0x000fce0000000000 */
.L_x_242:
[----:B------:R-:W-:Y:S05]  /*28c0*/  BSYNC.RECONVERGENT B1 ;  /* 0x0000000000017941 */ /* 0x000fea0003800200 */
.L_x_240:
[----:B------:R-:W-:-:S05]  /*28d0*/  IMAD.WIDE R4, R5, 0x4, R10 ;  /* 0x0000000405047825 */ /* 0x000fca00078e020a */
[----:B------:R0:W-:Y:S02]  /*28e0*/  STG.E desc[UR10][R4.64], R0 ;  /* 0x0000000004007986 */ /* 0x0001e4000c10190a */
.L_x_239:
[----:B------:R-:W-:Y:S05]  /*28f0*/  BSYNC.RECONVERGENT B0 ;  /* 0x0000000000007941 */ /* 0x000fea0003800200 */
.L_x_238:
[----:B0-----:R-:W-:Y:S01]  /*2900*/  IADD3 R5, PT, PT, R3, 0x100, RZ ;  /* 0x0000010003057810 */ /* 0x001fe20007ffe0ff */
        /* <DEDUP_REMOVED lines=17> */
.L_x_246:
[----:B------:R-:W-:Y:S01]  /*2a20*/  FMUL.FTZ R0, R17, R4 ;  /* 0x0000000411007220 */ /* 0x000fe20000410000 */
[----:B------:R-:W-:-:S03]  /*2a30*/  FMUL.FTZ R4, R4, 0.5 ;  /* 0x3f00000004047820 */ /* 0x000fc60000410000 */
[----:B------:R-:W-:-:S04]  /*2a40*/  FFMA R13, -R0, R0, R17 ;  /* 0x00000000000d7223 */ /* 0x000fc80000000111 */
[----:B------:R-:W-:-:S07]  /*2a50*/  FFMA R0, R13, R4, R0 ;  /* 0x000000040d007223 */ /* 0x000fce0000000000 */
.L_x_247:
[----:B------:R-:W-:Y:S05]  /*2a60*/  BSYNC.RECONVERGENT B1 ;  /* 0x0000000000017941 */ /* 0x000fea0003800200 */
.L_x_245:
[----:B------:R-:W-:-:S05]  /*2a70*/  IMAD.WIDE R4, R5, 0x4, R10 ;  /* 0x0000000405047825 */ /* 0x000fca00078e020a */
[----:B------:R0:W-:Y:S02]  /*2a80*/  STG.E desc[UR10][R4.64], R0 ;  /* 0x0000000004007986 */ /* 0x0001e4000c10190a */
.L_x_244:
[----:B------:R-:W-:Y:S05]  /*2a90*/  BSYNC.RECONVERGENT B0 ;  /* 0x0000000000007941 */ /* 0x000fea0003800200 */
.L_x_243:
        /* <DEDUP_REMOVED lines=18> */
.L_x_251:
[----:B------:R-:W-:Y:S01]  /*2bc0*/  FMUL.FTZ R0, R17, R14 ;  /* 0x0000000e11007220 */ /* 0x000fe20000410000 */
[----:B------:R-:W-:-:S03]  /*2bd0*/  FMUL.FTZ R4, R14, 0.5 ;  /* 0x3f0000000e047820 */ /* 0x000fc60000410000 */
[----:B------:R-:W-:-:S04]  /*2be0*/  FFMA R5, -R0, R0, R17 ;  /* 0x0000000000057223 */ /* 0x000fc80000000111 */
[----:B------:R-:W-:-:S07]  /*2bf0*/  FFMA R0, R5, R4, R0 ;  /* 0x0000000405007223 */ /* 0x000fce0000000000 */
.L_x_252:
[----:B------:R-:W-:Y:S05]  /*2c00*/  BSYNC.RECONVERGENT B1 ;  /* 0x0000000000017941 */ /* 0x000fea0003800200 */
.L_x_250:
[----:B------:R-:W-:-:S05]  /*2c10*/  IMAD.WIDE R4, R3, 0x4, R10 ;  /* 0x0000000403047825 */ /* 0x000fca00078e020a */
[----:B------:R1:W-:Y:S02]  /*2c20*/  STG.E desc[UR10][R4.64], R0 ;  /* 0x0000000004007986 */ /* 0x0003e4000c10190a */
.L_x_249:
[----:B------:R-:W-:Y:S05]  /*2c30*/  BSYNC.RECONVERGENT B0 ;  /* 0x0000000000007941 */ /* 0x000fea0003800200 */
.L_x_248:
[----:B------:R-:W-:-:S07]  /*2c40*/  IADD3 R15, PT, PT, R15, 0x4, RZ ;  /* 0x000000040f0f7810 */ /* 0x000fce0007ffe0ff */
.L_x_232:
[----:B------:R-:W-:-:S13]  /*2c50*/  ISETP.NE.AND P0, PT, RZ, UR4, PT ;  /* 0x00000004ff007c0c */ /* 0x000fda000bf05270 */
[----:B------:R-:W-:Y:S05]  /*2c60*/  @!P0 EXIT ;  /* 0x000000000000894d */ /* 0x000fea0003800000 */
[----:B------:R-:W-:-:S09]  /*2c70*/  UISETP.NE.AND UP0, UPT, UR4, 0x1, UPT ;  /* 0x000000010400788c */ /* 0x000fd2000bf05270 */
[----:B------:R-:W-:Y:S05]  /*2c80*/  BRA.U !UP0, `(.L_x_253) ;  /* 0x0000000108d47547 */ /* 0x000fea000b800000 */
        /* <DEDUP_REMOVED lines=18> */
.L_x_257:
[----:B------:R-:W-:Y:S01]  /*2db0*/  FMUL.FTZ R0, R17, R14 ;  /* 0x0000000e11007220 */ /* 0x000fe20000410000 */
[----:B------:R-:W-:-:S03]  /*2dc0*/  FMUL.FTZ R4, R14, 0.5 ;  /* 0x3f0000000e047820 */ /* 0x000fc60000410000 */
[----:B------:R-:W-:-:S04]  /*2dd0*/  FFMA R5, -R0, R0, R17 ;  /* 0x0000000000057223 */ /* 0x000fc80000000111 */
[----:B------:R-:W-:-:S07]  /*2de0*/  FFMA R0, R5, R4, R0 ;  /* 0x0000000405007223 */ /* 0x000fce0000000000 */
.L_x_258:
[----:B------:R-:W-:Y:S05]  /*2df0*/  BSYNC.RECONVERGENT B1 ;  /* 0x0000000000017941 */ /* 0x000fea0003800200 */
.L_x_256:
[----:B------:R-:W-:-:S05]  /*2e00*/  IMAD.WIDE R4, R3, 0x4, R10 ;  /* 0x0000000403047825 */ /* 0x000fca00078e020a */
[----:B------:R0:W-:Y:S02]  /*2e10*/  STG.E desc[UR10][R4.64], R0 ;  /* 0x0000000004007986 */ /* 0x0001e4000c10190a */
.L_x_255:
[----:B------:R-:W-:Y:S05]  /*2e20*/  BSYNC.RECONVERGENT B0 ;  /* 0x0000000000007941 */ /* 0x000fea0003800200 */
.L_x_254:
[----:B------:R-:W-:Y:S01]  /*2e30*/  IADD3 R3, PT, PT, R3, 0x80, RZ ;  /* 0x0000008003037810 */ /* 0x000fe20007ffe0ff */
        /* <DEDUP_REMOVED lines=17> */
.L_x_262:
[----:B------:R-:W-:Y:S01]  /*2f50*/  FMUL.FTZ R0, R17, R14 ;  /* 0x0000000e11007220 */ /* 0x000fe20000410000 */
[----:B------:R-:W-:-:S03]  /*2f60*/  FMUL.FTZ R4, R14, 0.5 ;  /* 0x3f0000000e047820 */ /* 0x000fc60000410000 */
[----:B------:R-:W-:-:S04]  /*2f70*/  FFMA R5, -R0, R0, R17 ;  /* 0x0000000000057223 */ /* 0x000fc80000000111 */
[----:B------:R-:W-:-:S07]  /*2f80*/  FFMA R0, R5, R4, R0 ;  /* 0x0000000405007223 */ /* 0x000fce0000000000 */
.L_x_263:
[----:B------:R-:W-:Y:S05]  /*2f90*/  BSYNC.RECONVERGENT B1 ;  /* 0x0000000000017941 */ /* 0x000fea0003800200 */
.L_x_261:
[----:B------:R-:W-:-:S05]  /*2fa0*/  IMAD.WIDE R4, R3, 0x4, R10 ;  /* 0x0000000403047825 */ /* 0x000fca00078e020a */
[----:B------:R0:W-:Y:S02]  /*2fb0*/  STG.E desc[UR10][R4.64], R0 ;  /* 0x0000000004007986 */ /* 0x0001e4000c10190a */
.L_x_260:
[----:B------:R-:W-:Y:S05]  /*2fc0*/  BSYNC.RECONVERGENT B0 ;  /* 0x0000000000007941 */ /* 0x000fea0003800200 */
.L_x_259:
[----:B------:R-:W-:-:S07]  /*2fd0*/  IADD3 R15, PT, PT, R15, 0x2, RZ ;  /* 0x000000020f0f7810 */ /* 0x000fce0007ffe0ff */
.L_x_253:
[----:B01234-:R-:W0:Y:S02]  /*2fe0*/  LDC R0, c[0x0][0x384] ;  /* 0x0000e100ff007b82 */ /* 0x01fe240000000800 */
[----:B0-----:R-:W-:-:S04]  /*2ff0*/  LOP3.LUT R0, R0, 0x1, RZ, 0xc0, !PT ;  /* 0x0000000100007812 */ /* 0x001fc800078ec0ff */
[----:B------:R-:W-:-:S13]  /*3000*/  ISETP.NE.U32.AND P0, PT, R0, 0x1, PT ;  /* 0x000000010000780c */ /* 0x000fda0003f05070 */
[----:B------:R-:W-:Y:S05]  /*3010*/  @P0 EXIT ;  /* 0x000000000000094d */ /* 0x000fea0003800000 */
[----:B------:R-:W-:-:S04]  /*3020*/  LEA R15, R15, R2, 0x7 ;  /* 0x000000020f0f7211 */ /* 0x000fc800078e38ff */
        /* <DEDUP_REMOVED lines=16> */
.L_x_265:
[----:B------:R-:W-:Y:S01]  /*3130*/  FMUL.FTZ R0, R3, R2 ;  /* 0x0000000203007220 */ /* 0x000fe20000410000 */
[----:B------:R-:W-:-:S03]  /*3140*/  FMUL.FTZ R2, R2, 0.5 ;  /* 0x3f00000002027820 */ /* 0x000fc60000410000 */
[----:B------:R-:W-:-:S04]  /*3150*/  FFMA R3, -R0, R0, R3 ;  /* 0x0000000000037223 */ /* 0x000fc80000000103 */
[----:B------:R-:W-:-:S07]  /*3160*/  FFMA R0, R3, R2, R0 ;  /* 0x0000000203007223 */ /* 0x000fce0000000000 */
.L_x_266:
[----:B------:R-:W-:Y:S05]  /*3170*/  BSYNC.RECONVERGENT B0 ;  /* 0x0000000000007941 */ /* 0x000fea0003800200 */
.L_x_264:
[----:B------:R-:W-:-:S05]  /*3180*/  IMAD.WIDE R10, R15, 0x4, R10 ;  /* 0x000000040f0a7825 */ /* 0x000fca00078e020a */
[----:B------:R-:W-:Y:S01]  /*3190*/  STG.E desc[UR10][R10.64], R0 ;  /* 0x000000000a007986 */ /* 0x000fe2000c10190a */
[----:B------:R-:W-:Y:S05]  /*31a0*/  EXIT ;  /* 0x000000000000794d */ /* 0x000fea0003800000 */
        .weak           $__internal_1_$__cuda_sm20_sqrt_rn_f32_slowpath
        .type           $__internal_1_$__cuda_sm20_sqrt_rn_f32_slowpath,@function
        .size           $__internal_1_$__cuda_sm20_sqrt_rn_f32_slowpath,(.L_x_273 - $__internal_1_$__cuda_sm20_sqrt_rn_f32_slowpath)
$__internal_1_$__cuda_sm20_sqrt_rn_f32_slowpath:
        /* <DEDUP_REMOVED lines=12> */
[----:B0-----:R-:W-:Y:S01]  /*3270*/  @P1 FMUL.FTZ R25, R28, R27 ;  /* 0x0000001b1c191220 */ /* 0x001fe20000410000 */
[----:B------:R-:W-:-:S03]  /*3280*/  @P1 FMUL.FTZ R27, R27, 0.5 ;  /* 0x3f0000001b1b1820 */ /* 0x000fc60000410000 */
[----:B------:R-:W-:-:S04]  /*3290*/  @P1 FADD.FTZ R29, -R25, -RZ ;  /* 0x800000ff191d1221 */ /* 0x000fc80000010100 */
[----:B------:R-:W-:-:S04]  /*32a0*/  @P1 FFMA R29, R25, R29, R28 ;  /* 0x0000001d191d1223 */ /* 0x000fc8000000001c */
[----:B------:R-:W-:Y:S01]  /*32b0*/  @P1 FFMA R27, R29, R27, R25 ;  /* 0x0000001b1d1b1223 */ /* 0x000fe20000000019 */
[----:B------:R-:W-:-:S03]  /*32c0*/  @!P1 MOV R25, R0 ;  /* 0x0000000000199202 */ /* 0x000fc60000000f00 */
[----:B------:R-:W-:-:S07]  /*32d0*/  @P1 FMUL.FTZ R25, R27, 2.3283064365386962891e-10 ;  /* 0x2f8000001b191820 */ /* 0x000fce0000410000 */
.L_x_267:
[----:B------:R-:W-:Y:S01]  /*32e0*/  MOV R0, R25 ;  /* 0x0000001900007202 */ /* 0x000fe20000000f00 */
[----:B------:R-:W-:-:S04]  /*32f0*/  HFMA2 R25, -RZ, RZ, 0, 0 ;  /* 0x00000000ff197431 */ /* 0x000fc800000001ff */
[----:B------:R-:W-:Y:S05]  /*3300*/  RET.REL.NODEC R24 `(_ZN3cub18CUB_300001_SM_10006detail9transform16transform_kernelINS2_10policy_hubILb1EN4cuda3std3__45tupleIJN6thrust24THRUST_300001_SM_1000_NS6detail15normal_iteratorINSA_10device_ptrIfEEEESF_EEEE10policy1000Ei12mi_operacionSF_JPfSK_EEEvT0_iT1_T2_DpNS2_10kernel_argIT3_EE) ;  /* 0xffffffcc183c7950 */ /* 0x000fea0003c3ffff */
.L_x_268:
        /* <DEDUP_REMOVED lines=15> */
.L_x_273:


//--------------------- .text._ZN3cub18CUB_300001_SM_10006detail8for_each13static_kernelINS2_12policy_hub_t12policy_500_tEmN6thrust24THRUST_300001_SM_1000_NS8cuda_cub20__uninitialized_fill7functorINS7_10device_ptrIfEEfEEEEvT0_T1_ --------------------------
	.section	.text._ZN3cub18CUB_300001_SM_10006detail8for_each13static_kernelINS2_12policy_hub_t12policy_500_tEmN6thrust24THRUST_300001_SM_1000_NS8cuda_cub20__uninitialized_fill7functorINS7_10device_ptrIfEEfEEEEvT0_T1_,"ax",@progbits
	.align	128
        .global         _ZN3cub18CUB_300001_SM_10006detail8for_each13static_kernelINS2_12policy_hub_t12policy_500_tEmN6thrust24THRUST_300001_SM_1000_NS8cuda_cub20__uninitialized_fill7functorINS7_10device_ptrIfEEfEEEEvT0_T1_
        .type           _ZN3cub18CUB_300001_SM_10006detail8for_each13static_kernelINS2_12policy_hub_t12policy_500_tEmN6thrust24THRUST_300001_SM_1000_NS8cuda_cub20__uninitialized_fill7functorINS7_10device_ptrIfEEfEEEEvT0_T1_,@function
        .size           _ZN3cub18CUB_300001_SM_10006detail8for_each13static_kernelINS2_12policy_hub_t12policy_500_tEmN6thrust24THRUST_300001_SM_1000_NS8cuda_cub20__uninitialized_fill7functorINS7_10device_ptrIfEEfEEEEvT0_T1_,(.L_x_276 - _ZN3cub18CUB_300001_SM_10006detail8for_each13static_kernelINS2_12policy_hub_t12policy_500_tEmN6thrust24THRUST_300001_SM_1000_NS8cuda_cub20__uninitialized_fill7functorINS7_10device_ptrIfEEfEEEEvT0_T1_)
        .other          _ZN3cub18CUB_300001_SM_10006detail8for_each13static_kernelINS2_12policy_hub_t12policy_500_tEmN6thrust24THRUST_300001_SM_1000_NS8cuda_cub20__uninitialized_fill7functorINS7_10device_ptrIfEEfEEEEvT0_T1_,@"STO_CUDA_ENTRY STV_DEFAULT"
_ZN3cub18CUB_300001_SM_10006detail8for_each13static_kernelINS2_12policy_hub_t12policy_500_tEmN6thrust24THRUST_300001_SM_1000_NS8cuda_cub20__uninitialized_fill7functorINS7_10device_ptrIfEEfEEEEvT0_T1_:
.text._ZN3cub18CUB_300001_SM_10006detail8for_each13static_kernelINS2_12policy_hub_t12policy_500_tEmN6thrust24THRUST_300001_SM_1000_NS8cuda_cub20__uninitialized_fill7functorINS7_10device_ptrIfEEfEEEEvT0_T1_:
[----:B------:R-:W-:Y:S08]  /*0000*/  LDC R1, c[0x0][0x37c] ;  /* 0x0000df00ff017b82 */ /* 0x000ff00000000800 */
[----:B------:R-:W0:Y:S01]  /*0010*/  S2UR UR4, SR_CTAID.X ;  /* 0x00000000000479c3 */ /* 0x000e220000002500 */
[----:B------:R-:W1:Y:S01]  /*0020*/  LDCU.64 UR6, c[0x0][0x380] ;  /* 0x00007000ff0677ac */ /* 0x000e620008000a00 */
[----:B------:R-:W2:Y:S01]  /*0030*/  LDCU.64 UR8, c[0x0][0x358] ;  /* 0x00006b00ff0877ac */ /* 0x000ea20008000a00 */
[----:B0-----:R-:W-:-:S04]  /*0040*/  UIMAD.WIDE.U32 UR4, UR4, 0x200, URZ ;  /* 0x00000200040478a5 */ /* 0x001fc8000f8e00ff */
[----:B-1----:R-:W-:-:S04]  /*0050*/  UIADD3 UR6, UP0, UPT, -UR4, UR6, URZ ;  /* 0x0000000604067290 */ /* 0x002fc8000ff1e1ff */
[----:B------:R-:W-:Y:S02]  /*0060*/  UIADD3.X UR7, UPT, UPT, ~UR5, UR7, URZ, UP0, !UPT ;  /* 0x0000000705077290 */ /* 0x000fe400087fe5ff */
[----:B------:R-:W-:-:S04]  /*0070*/  UISETP.GE.U32.AND UP0, UPT, UR6, 0x200, UPT ;  /* 0x000002000600788c */ /* 0x000fc8000bf06070 */
[----:B------:R-:W-:-:S09]  /*0080*/  UISETP.GE.U32.AND.EX UP0, UPT, UR7, URZ, UPT, UP0 ;  /* 0x000000ff0700728c */ /* 0x000fd2000bf06100 */
[----:B--2---:R-:W-:Y:S05]  /*0090*/  BRA.U !UP0, `(.L_x_269) ;  /* 0x0000000108287547 */ /* 0x004fea000b800000 */
[----:B------:R-:W0:Y:S01]  /*00a0*/  S2R R0, SR_TID.X ;  /* 0x0000000000007919 */ /* 0x000e220000002100 */
[----:B------:R-:W1:Y:S01]  /*00b0*/  LDCU.64 UR6, c[0x0][0x388] ;  /* 0x00007100ff0677ac */ /* 0x000e620008000a00 */
[----:B------:R-:W2:Y:S01]  /*00c0*/  LDC R5, c[0x0][0x390] ;  /* 0x0000e400ff057b82 */ /* 0x000ea20000000800 */
[----:B0-----:R-:W-:-:S05]  /*00d0*/  IADD3 R0, P0, PT, R0, UR4, RZ ;  /* 0x0000000400007c10 */ /* 0x001fca000ff1e0ff */
[----:B------:R-:W-:Y:S01]  /*00e0*/  IMAD.X R3, RZ, RZ, UR5, P0 ;  /* 0x00000005ff037e24 */ /* 0x000fe200080e06ff */
[----:B-1----:R-:W-:-:S04]  /*00f0*/  LEA R2, P0, R0, UR6, 0x2 ;  /* 0x0000000600027c11 */ /* 0x002fc8000f8010ff */
[----:B------:R-:W-:-:S05]  /*0100*/  LEA.HI.X R3, R0, UR7, R3, 0x2, P0 ;  /* 0x0000000700037c11 */ /* 0x000fca00080f1403 */
[----:B--2---:R-:W-:Y:S04]  /*0110*/  STG.E desc[UR8][R2.64], R5 ;  /* 0x0000000502007986 */ /* 0x004fe8000c101908 */
[----:B------:R-:W-:Y:S01]  /*0120*/  STG.E desc[UR8][R2.64+0x400], R5 ;  /* 0x0004000502007986 */ /* 0x000fe2000c101908 */
[----:B------:R-:W-:Y:S05]  /*0130*/  EXIT ;  /* 0x000000000000794d */ /* 0x000fea0003800000 */
.L_x_269:
[----:B------:R-:W0:Y:S01]  /*0140*/  S2R R0, SR_TID.X ;  /* 0x0000000000007919 */ /* 0x000e220000002100 */
[----:B------:R-:W-:Y:S01]  /*0150*/  IMAD.U32 R2, RZ, RZ, UR7 ;  /* 0x00000007ff027e24 */ /* 0x000fe2000f8e00ff */
[----:B------:R-:W1:Y:S01]  /*0160*/  LDCU.64 UR10, c[0x0][0x388] ;  /* 0x00007100ff0a77ac */ /* 0x000e620008000a00 */
[----:B------:R-:W-:Y:S01]  /*0170*/  IMAD.U32 R4, RZ, RZ, UR7 ;  /* 0x00000007ff047e24 */ /* 0x000fe2000f8e00ff */
[----:B0-----:R-:W-:-:S04]  /*0180*/  ISETP.LT.U32.AND P0, PT, R0, UR6, PT ;  /* 0x0000000600007c0c */ /* 0x001fc8000bf01070 */
[----:B------:R-:W-:Y:S01]  /*0190*/  ISETP.GT.U32.AND.EX P0, PT, R2, RZ, PT, P0 ;  /* 0x000000ff0200720c */ /* 0x000fe20003f04100 */
[C---:B------:R-:W-:Y:S01]  /*01a0*/  VIADD R2, R0.reuse, 0x100 ;  /* 0x0000010000027836 */ /* 0x040fe20000000000 */
[----:B------:R-:W-:-:S04]  /*01b0*/  IADD3 R0, P2, PT, R0, UR4, RZ ;  /* 0x0000000400007c10 */ /* 0x000fc8000ff5e0ff */
[----:B------:R-:W-:Y:S01]  /*01c0*/  ISETP.LT.U32.AND P1, PT, R2, UR6, PT ;  /* 0x0000000602007c0c */ /* 0x000fe2000bf21070 */
[----:B------:R-:W-:Y:S01]  /*01d0*/  IMAD.X R3, RZ, RZ, UR5, P2 ;  /* 0x00000005ff037e24 */ /* 0x000fe200090e06ff */
[----:B-1----:R-:W-:Y:S02]  /*01e0*/  LEA R2, P2, R0, UR10, 0x2 ;  /* 0x0000000a00027c11 */ /* 0x002fe4000f8410ff */
[----:B------:R-:W-:Y:S02]  /*01f0*/  ISETP.GT.U32.AND.EX P1, PT, R4, RZ, PT, P1 ;  /* 0x000000ff0400720c */ /* 0x000fe40003f24110 */
[----:B------:R-:W-:Y:S01]  /*0200*/  LEA.HI.X R3, R0, UR11, R3, 0x2, P2 ;  /* 0x0000000b00037c11 */ /* 0x000fe200090f1403 */
[----:B------:R-:W0:Y:S04]  /*0210*/  @P0 LDC R5, c[0x0][0x390] ;  /* 0x0000e400ff050b82 */ /* 0x000e280000000800 */
[----:B0-----:R0:W-:Y:S06]  /*0220*/  @P0 STG.E desc[UR8][R2.64], R5 ;  /* 0x0000000502000986 */ /* 0x0011ec000c101908 */
[----:B------:R-:W-:Y:S05]  /*0230*/  @!P1 EXIT ;  /* 0x000000000000994d */ /* 0x000fea0003800000 */
[----:B0-----:R-:W0:Y:S02]  /*0240*/  LDC R5, c[0x0][0x390] ;  /* 0x0000e400ff057b82 */ /* 0x001e240000000800 */
[----:B0-----:R-:W-:Y:S01]  /*0250*/  STG.E desc[UR8][R2.64+0x400], R5 ;  /* 0x0004000502007986 */ /* 0x001fe2000c101908 */
[----:B------:R-:W-:Y:S05]  /*0260*/  EXIT ;  /* 0x000000000000794d */ /* 0x000fea0003800000 */
.L_x_270:
        /* <DEDUP_REMOVED lines=9> */
.L_x_276:


//--------------------- .text._ZN3cub18CUB_300001_SM_10006detail11EmptyKernelIvEEvv --------------------------
	.section	.text._ZN3cub18CUB_300001_SM_10006detail11EmptyKernelIvEEvv,"ax",@progbits
	.align	128
        .global         _ZN3cub18CUB_300001_SM_10006detail11EmptyKernelIvEEvv
        .type           _ZN3cub18CUB_300001_SM_10006detail11EmptyKernelIvEEvv,@function
        .size           _ZN3cub18CUB_300001_SM_10006detail11EmptyKernelIvEEvv,(.L_x_277 - _ZN3cub18CUB_300001_SM_10006detail11EmptyKernelIvEEvv)
        .other          _ZN3cub18CUB_300001_SM_10006detail11EmptyKernelIvEEvv,@"STO_CUDA_ENTRY STV_DEFAULT"
_ZN3cub18CUB_300001_SM_10006detail11EmptyKernelIvEEvv:
.text._ZN3cub18CUB_300001_SM_10006detail11EmptyKernelIvEEvv:
[----:B------:R-:W-:Y:S01]  /*0000*/  LDC R1, c[0x0][0x37c] ;  /* 0x0000df00ff017b82 */ /* 0x000fe20000000800 */
[----:B------:R-:W-:Y:S05]  /*0010*/  EXIT ;  /* 0x000000000000794d */ /* 0x000fea0003800000 */
.L_x_271:
        /* <DEDUP_REMOVED lines=14> */
.L_x_277:


//--------------------- .nv.shared.reserved.0     --------------------------
	.section	.nv.shared.reserved.0,"aw",@nobits
	.weak		__nv_reservedSMEM_offset_0_alias
	.size		__nv_reservedSMEM_offset_0_alias, 0, 64
	.other		__nv_reservedSMEM_offset_0_alias,@"STO_CUDA_RESERVED_SHARED STV_DEFAULT"
__nv_reservedSMEM_offset_0_alias:
	.zero		0
	.zero		64


//--------------------- .nv.global                --------------------------
	.section	.nv.global,"aw",@nobits
.nv.global:
	.type		_ZN30_INTERNAL_df061c9d_4_k_cu_main6thrust24THRUST_300001_SM_1000_NS3seqE,@object
	.size		_ZN30_INTERNAL_df061c9d_4_k_cu_main6thrust24THRUST_300001_SM_1000_NS3seqE,(_ZN30_INTERNAL_df061c9d_4_k_cu_main4cuda3std3__48in_placeE - _ZN30_INTERNAL_df061c9d_4_k_cu_main6thrust24THRUST_300001_SM_1000_NS3seqE)
_ZN30_INTERNAL_df061c9d_4_k_cu_main6thrust24THRUST_300001_SM_1000_NS3seqE:
	.zero		1
	.type		_ZN30_INTERNAL_df061c9d_4_k_cu_main4cuda3std3__48in_placeE,@object
	.size		_ZN30_INTERNAL_df061c9d_4_k_cu_main4cuda3std3__48in_placeE,(_ZN30_INTERNAL_df061c9d_4_k_cu_main4cuda3std6ranges3__45__cpo4sizeE - _ZN30_INTERNAL_df061c9d_4_k_cu_main4cuda3std3__48in_placeE)
_ZN30_INTERNAL_df061c9d_4_k_cu_main4cuda3std3__48in_placeE:
	.zero		1
	.type		_ZN30_INTERNAL_df061c9d_4_k_cu_main4cuda3std6ranges3__45__cpo4sizeE,@object
	.size		_ZN30_INTERNAL_df061c9d_4_k_cu_main4cuda3std6ranges3__45__cpo4sizeE,(_ZN30_INTERNAL_df061c9d_4_k_cu_main6thrust24THRUST_300001_SM_1000_NS12placeholders2_3E - _ZN30_INTERNAL_df061c9d_4_k_cu_main4cuda3std6ranges3__45__cpo4sizeE)
_ZN30_INTERNAL_df061c9d_4_k_cu_main4cuda3std6ranges3__45__cpo4sizeE:
	.zero		1
	.type		_ZN30_INTERNAL_df061c9d_4_k_cu_main6thrust24THRUST_300001_SM_1000_NS12placeholders2_3E,@object
	.size		_ZN30_INTERNAL_df061c9d_4_k_cu_main6thrust24THRUST_300001_SM_1000_NS12placeholders2_3E,(_ZN30_INTERNAL_df061c9d_4_k_cu_main4cuda3std3__45__cpo6cbeginE - _ZN30_INTERNAL_df061c9d_4_k_cu_main6thrust24THRUST_300001_SM_1000_NS12placeholders2_3E)
_ZN30_INTERNAL_df061c9d_4_k_cu_main6thrust24THRUST_300001_SM_1000_NS12placeholders2_3E:
	.zero		1
	.type		_ZN30_INTERNAL_df061c9d_4_k_cu_main4cuda3std3__45__cpo6cbeginE,@object
	.size		_ZN30_INTERNAL_df061c9d_4_k_cu_main4cuda3std3__45__cpo6cbeginE,(_ZN30_INTERNAL_df061c9d_4_k_cu_main4cuda3std6ranges3__45__cpo6cbeginE - _ZN30_INTERNAL_df061c9d_4_k_cu_main4cuda3std3__45__cpo6cbeginE)
_ZN30_INTERNAL_df061c9d_4_k_cu_main4cuda3std3__45__cpo6cbeginE:
	.zero		1
	.type		_ZN30_INTERNAL_df061c9d_4_k_cu_main4cuda3std6ranges3__45__cpo6cbeginE,@object
	.size		_ZN30_INTERNAL_df061c9d_4_k_cu_main4cuda3std6ranges3__45__cpo6cbeginE,(_ZN30_INTERNAL_df061c9d_4_k_cu_main6thrust24THRUST_300001_SM_1000_NS12placeholders2_7E - _ZN30_INTERNAL_df061c9d_4_k_cu_main4cuda3std6ranges3__45__cpo6cbeginE)
_ZN30_INTERNAL_df061c9d_4_k_cu_main4cuda3std6ranges3__45__cpo6cbeginE:
	.zero		1
	.type		_ZN30_INTERNAL_df061c9d_4_k_cu_main6thrust24THRUST_300001_SM_1000_NS12placeholders2_7E,@object
	.size		_ZN30_INTERNAL_df061c9d_4_k_cu_main6thrust24THRUST_300001_SM_1000_NS12placeholders2_7E,(_ZN30_INTERNAL_df061c9d_4_k_cu_main4cuda3std3__45__cpo7crbeginE - _ZN30_INTERNAL_df061c9d_4_k_cu_main6thrust24THRUST_300001_SM_1000_NS12placeholders2_7E)
_ZN30_INTERNAL_df061c9d_4_k_cu_main6thrust24THRUST_300001_SM_1000_NS12placeholders2_7E:
	.zero		1
	.type		_ZN30_INTERNAL_df061c9d_4_k_cu_main4cuda3std3__45__cpo7crbeginE,@object
	.size		_ZN30_INTERNAL_df061c9d_4_k_cu_main4cuda3std3__45__cpo7crbeginE,(_ZN30_INTERNAL_df061c9d_4_k_cu_main4cuda3std6ranges3__45__cpo4nextE - _ZN30_INTERNAL_df061c9d_4_k_cu_main4cuda3std3__45__cpo7crbeginE)
_ZN30_INTERNAL_df061c9d_4_k_cu_main4cuda3std3__45__cpo7crbeginE:
	.zero		1
	.type		_ZN30_INTERNAL_df061c9d_4_k_cu_main4cuda3std6ranges3__45__cpo4nextE,@object
	.size		_ZN30_INTERNAL_df061c9d_4_k_cu_main4cuda3std6ranges3__45__cpo4nextE,(_ZN30_INTERNAL_df061c9d_4_k_cu_main4cuda3std6ranges3__45__cpo4swapE - _ZN30_INTERNAL_df061c9d_4_k_cu_main4cuda3std6ranges3__45__cpo4nextE)
_ZN30_INTERNAL_df061c9d_4_k_cu_main4cuda3std6ranges3__45__cpo4nextE:
	.zero		1
	.type		_ZN30_INTERNAL_df061c9d_4_k_cu_main4cuda3std6ranges3__45__cpo4swapE,@object
	.size		_ZN30_INTERNAL_df061c9d_4_k_cu_main4cuda3std6ranges3__45__cpo4swapE,(_ZN30_INTERNAL_df061c9d_4_k_cu_main6thrust24THRUST_300001_SM_1000_NS8cuda_cub10par_nosyncE - _ZN30_INTERNAL_df061c9d_4_k_cu_main4cuda3std6ranges3__45__cpo4swapE)
_ZN30_INTERNAL_df061c9d_4_k_cu_main4cuda3std6ranges3__45__cpo4swapE:
	.zero		1
	.type		_ZN30_INTERNAL_df061c9d_4_k_cu_main6thrust24THRUST_300001_SM_1000_NS8cuda_cub10par_nosyncE,@object
	.size		_ZN30_INTERNAL_df061c9d_4_k_cu_main6thrust24THRUST_300001_SM_1000_NS8cuda_cub10par_nosyncE,(_ZN30_INTERNAL_df061c9d_4_k_cu_main6thrust24THRUST_300001_SM_1000_NS12placeholders2_9E - _ZN30_INTERNAL_df061c9d_4_k_cu_main6thrust24THRUST_300001_SM_1000_NS8cuda_cub10par_nosyncE)
_ZN30_INTERNAL_df061c9d_4_k_cu_main6thrust24THRUST_300001_SM_1000_NS8cuda_cub10par_nosyncE:
	.zero		1
	.type		_ZN30_INTERNAL_df061c9d_4_k_cu_main6thrust24THRUST_300001_SM_1000_NS12placeholders2_9E,@object
	.size		_ZN30_INTERNAL_df061c9d_4_k_cu_main6thrust24THRUST_300001_SM_1000_NS12placeholders2_9E,(_ZN30_INTERNAL_df061c9d_4_k_cu_main4cuda3std3__432_GLOBAL__N__df061c9d_4_k_cu_main6ignoreE - _ZN30_INTERNAL_df061c9d_4_k_cu_main6thrust24THRUST_300001_SM_1000_NS12placeholders2_9E)
_ZN30_INTERNAL_df061c9d_4_k_cu_main6thrust24THRUST_300001_SM_1000_NS12placeholders2_9E:
	.zero		1
	.type		_ZN30_INTERNAL_df061c9d_4_k_cu_main4cuda3std3__432_GLOBAL__N__df061c9d_4_k_cu_main6ignoreE,@object
	.size		_ZN30_INTERNAL_df061c9d_4_k_cu_main4cuda3std3__432_GLOBAL__N__df061c9d_4_k_cu_main6ignoreE,(_ZN30_INTERNAL_df061c9d_4_k_cu_main4cuda3std6ranges3__45__cpo4dataE - _ZN30_INTERNAL_df061c9d_4_k_cu_main4cuda3std3__432_GLOBAL__N__df061c9d_4_k_cu_main6ignoreE)
_ZN30_INTERNAL_df061c9d_4_k_cu_main4cuda3std3__432_GLOBAL__N__df061c9d_4_k_cu_main6ignoreE:
	.zero		1
	.type		_ZN30_INTERNAL_df061c9d_4_k_cu_main4cuda3std6ranges3__45__cpo4dataE,@object
	.size		_ZN30_INTERNAL_df061c9d_4_k_cu_main4cuda3std6ranges3__45__cpo4dataE,(_ZN30_INTERNAL_df061c9d_4_k_cu_main6thrust24THRUST_300001_SM_1000_NS12placeholders2_1E - _ZN30_INTERNAL_df061c9d_4_k_cu_main4cuda3std6ranges3__45__cpo4dataE)
_ZN30_INTERNAL_df061c9d_4_k_cu_main4cuda3std6ranges3__45__cpo4dataE:
	.zero		1
	.type		_ZN30_INTERNAL_df061c9d_4_k_cu_main6thrust24THRUST_300001_SM_1000_NS12placeholders2_1E,@object
	.size		_ZN30_INTERNAL_df061c9d_4_k_cu_main6thrust24THRUST_300001_SM_1000_NS12placeholders2_1E,(_ZN30_INTERNAL_df061c9d_4_k_cu_main4cuda3std3__45__cpo5beginE - _ZN30_INTERNAL_df061c9d_4_k_cu_main6thrust24THRUST_300001_SM_1000_NS12placeholders2_1E)
_ZN30_INTERNAL_df061c9d_4_k_cu_main6thrust24THRUST_300001_SM_1000_NS12placeholders2_1E:
	.zero		1
	.type		_ZN30_INTERNAL_df061c9d_4_k_cu_main4cuda3std3__45__cpo5beginE,@object
	.size		_ZN30_INTERNAL_df061c9d_4_k_cu_main4cuda3std3__45__cpo5beginE,(_ZN30_INTERNAL_df061c9d_4_k_cu_main4cuda3std6ranges3__45__cpo5beginE - _ZN30_INTERNAL_df061c9d_4_k_cu_main4cuda3std3__45__cpo5beginE)
_ZN30_INTERNAL_df061c9d_4_k_cu_main4cuda3std3__45__cpo5beginE:
	.zero		1
	.type		_ZN30_INTERNAL_df061c9d_4_k_cu_main4cuda3std6ranges3__45__cpo5beginE,@object
	.size		_ZN30_INTERNAL_df061c9d_4_k_cu_main4cuda3std6ranges3__45__cpo5beginE,(_ZN30_INTERNAL_df061c9d_4_k_cu_main6thrust24THRUST_300001_SM_1000_NS12placeholders2_5E - _ZN30_INTERNAL_df061c9d_4_k_cu_main4cuda3std6ranges3__45__cpo5beginE)
_ZN30_INTERNAL_df061c9d_4_k_cu_main4cuda3std6ranges3__45__cpo5beginE:
	.zero		1
	.type		_ZN30_INTERNAL_df061c9d_4_k_cu_main6thrust24THRUST_300001_SM_1000_NS12placeholders2_5E,@object
	.size		_ZN30_INTERNAL_df061c9d_4_k_cu_main6thrust24THRUST_300001_SM_1000_NS12placeholders2_5E,(_ZN30_INTERNAL_df061c9d_4_k_cu_main4cuda3std3__45__cpo6rbeginE - _ZN30_INTERNAL_df061c9d_4_k_cu_main6thrust24THRUST_300001_SM_1000_NS12placeholders2_5E)
_ZN30_INTERNAL_df061c9d_4_k_cu_main6thrust24THRUST_300001_SM_1000_NS12placeholders2_5E:
	.zero		1
	.type		_ZN30_INTERNAL_df061c9d_4_k_cu_main4cuda3std3__45__cpo6rbeginE,@object
	.size		_ZN30_INTERNAL_df061c9d_4_k_cu_main4cuda3std3__45__cpo6rbeginE,(_ZN30_INTERNAL_df061c9d_4_k_cu_main4cuda3std6ranges3__45__cpo7advanceE - _ZN30_INTERNAL_df061c9d_4_k_cu_main4cuda3std3__45__cpo6rbeginE)
_ZN30_INTERNAL_df061c9d_4_k_cu_main4cuda3std3__45__cpo6rbeginE:
	.zero		1
	.type		_ZN30_INTERNAL_df061c9d_4_k_cu_main4cuda3std6ranges3__45__cpo7advanceE,@object
	.size		_ZN30_INTERNAL_df061c9d_4_k_cu_main4cuda3std6ranges3__45__cpo7advanceE,(_ZN30_INTERNAL_df061c9d_4_k_cu_main4cuda3std3__47nulloptE - _ZN30_INTERNAL_df061c9d_4_k_cu_main4cuda3std6ranges3__45__cpo7advanceE)
_ZN30_INTERNAL_df061c9d_4_k_cu_main4cuda3std6ranges3__45__cpo7advanceE:
	.zero		1
	.type		_ZN30_INTERNAL_df061c9d_4_k_cu_main4cuda3std3__47nulloptE,@object
	.size		_ZN30_INTERNAL_df061c9d_4_k_cu_main4cuda3std3__47nulloptE,(_ZN30_INTERNAL_df061c9d_4_k_cu_main4cuda3std6ranges3__45__cpo8distanceE - _ZN30_INTERNAL_df061c9d_4_k_cu_main4cuda3std3__47nulloptE)
_ZN30_INTERNAL_df061c9d_4_k_cu_main4cuda3std3__47nulloptE:
	.zero		1
	.type		_ZN30_INTERNAL_df061c9d_4_k_cu_main4cuda3std6ranges3__45__cpo8distanceE,@object
	.size		_ZN30_INTERNAL_df061c9d_4_k_cu_main4cuda3std6ranges3__45__cpo8distanceE,(_ZN30_INTERNAL_df061c9d_4_k_cu_main6thrust24THRUST_300001_SM_1000_NS12placeholders3_10E - _ZN30_INTERNAL_df061c9d_4_k_cu_main4cuda3std6ranges3__45__cpo8distanceE)
_ZN30_INTERNAL_df061c9d_4_k_cu_main4cuda3std6ranges3__45__cpo8distanceE:
	.zero		1
	.type		_ZN30_INTERNAL_df061c9d_4_k_cu_main6thrust24THRUST_300001_SM_1000_NS12placeholders3_10E,@object
	.size		_ZN30_INTERNAL_df061c9d_4_k_cu_main6thrust24THRUST_300001_SM_1000_NS12placeholders3_10E,(_ZN30_INTERNAL_df061c9d_4_k_cu_main4cuda3std3__419piecewise_constructE - _ZN30_INTERNAL_df061c9d_4_k_cu_main6thrust24THRUST_300001_SM_1000_NS12placeholders3_10E)
_ZN30_INTERNAL_df061c9d_4_k_cu_main6thrust24THRUST_300001_SM_1000_NS12placeholders3_10E:
	.zero		1
	.type		_ZN30_INTERNAL_df061c9d_4_k_cu_main4cuda3std3__419piecewise_constructE,@object
	.size		_ZN30_INTERNAL_df061c9d_4_k_cu_main4cuda3std3__419piecewise_constructE,(_ZN30_INTERNAL_df061c9d_4_k_cu_main4cuda3std6ranges3__45__cpo5cdataE - _ZN30_INTERNAL_df061c9d_4_k_cu_main4cuda3std3__419piecewise_constructE)
_ZN30_INTERNAL_df061c9d_4_k_cu_main4cuda3std3__419piecewise_constructE:
	.zero		1
	.type		_ZN30_INTERNAL_df061c9d_4_k_cu_main4cuda3std6ranges3__45__cpo5cdataE,@object
	.size		_ZN30_INTERNAL_df061c9d_4_k_cu_main4cuda3std6ranges3__45__cpo5cdataE,(_ZN30_INTERNAL_df061c9d_4_k_cu_main6thrust24THRUST_300001_SM_1000_NS12placeholders2_2E - _ZN30_INTERNAL_df061c9d_4_k_cu_main4cuda3std6ranges3__45__cpo5cdataE)
_ZN30_INTERNAL_df061c9d_4_k_cu_main4cuda3std6ranges3__45__cpo5cdataE:
	.zero		1
	.type		_ZN30_INTERNAL_df061c9d_4_k_cu_main6thrust24THRUST_300001_SM_1000_NS12placeholders2_2E,@object
	.size		_ZN30_INTERNAL_df061c9d_4_k_cu_main6thrust24THRUST_300001_SM_1000_NS12placeholders2_2E,(_ZN30_INTERNAL_df061c9d_4_k_cu_main4cuda3std3__45__cpo3endE - _ZN30_INTERNAL_df061c9d_4_k_cu_main6thrust24THRUST_300001_SM_1000_NS12placeholders2_2E)
_ZN30_INTERNAL_df061c9d_4_k_cu_main6thrust24THRUST_300001_SM_1000_NS12placeholders2_2E:
	.zero		1
	.type		_ZN30_INTERNAL_df061c9d_4_k_cu_main4cuda3std3__45__cpo3endE,@object
	.size		_ZN30_INTERNAL_df061c9d_4_k_cu_main4cuda3std3__45__cpo3endE,(_ZN30_INTERNAL_df061c9d_4_k_cu_main4cuda3std6ranges3__45__cpo3endE - _ZN30_INTERNAL_df061c9d_4_k_cu_main4cuda3std3__45__cpo3endE)
_ZN30_INTERNAL_df061c9d_4_k_cu_main4cuda3std3__45__cpo3endE:
	.zero		1
	.type		_ZN30_INTERNAL_df061c9d_4_k_cu_main4cuda3std6ranges3__45__cpo3endE,@object
	.size		_ZN30_INTERNAL_df061c9d_4_k_cu_main4cuda3std6ranges3__45__cpo3endE,(_ZN30_INTERNAL_df061c9d_4_k_cu_main6thrust24THRUST_300001_SM_1000_NS12placeholders2_6E - _ZN30_INTERNAL_df061c9d_4_k_cu_main4cuda3std6ranges3__45__cpo3endE)
_ZN30_INTERNAL_df061c9d_4_k_cu_main4cuda3std6ranges3__45__cpo3endE:
	.zero		1
	.type		_ZN30_INTERNAL_df061c9d_4_k_cu_main6thrust24THRUST_300001_SM_1000_NS12placeholders2_6E,@object
	.size		_ZN30_INTERNAL_df061c9d_4_k_cu_main6thrust24THRUST_300001_SM_1000_NS12placeholders2_6E,(_ZN30_INTERNAL_df061c9d_4_k_cu_main4cuda3std3__45__cpo4rendE - _ZN30_INTERNAL_df061c9d_4_k_cu_main6thrust24THRUST_300001_SM_1000_NS12placeholders2_6E)
_ZN30_INTERNAL_df061c9d_4_k_cu_main6thrust24THRUST_300001_SM_1000_NS12placeholders2_6E:
	.zero		1
	.type		_ZN30_INTERNAL_df061c9d_4_k_cu_main4cuda3std3__45__cpo4rendE,@object
	.size		_ZN30_INTERNAL_df061c9d_4_k_cu_main4cuda3std3__45__cpo4rendE,(_ZN30_INTERNAL_df061c9d_4_k_cu_main4cuda3std6ranges3__45__cpo9iter_swapE - _ZN30_INTERNAL_df061c9d_4_k_cu_main4cuda3std3__45__cpo4rendE)
_ZN30_INTERNAL_df061c9d_4_k_cu_main4cuda3std3__45__cpo4rendE:
	.zero		1
	.type		_ZN30_INTERNAL_df061c9d_4_k_cu_main4cuda3std6ranges3__45__cpo9iter_swapE,@object
	.size		_ZN30_INTERNAL_df061c9d_4_k_cu_main4cuda3std6ranges3__45__cpo9iter_swapE,(_ZN30_INTERNAL_df061c9d_4_k_cu_main4cuda3std3__48unexpectE - _ZN30_INTERNAL_df061c9d_4_k_cu_main4cuda3std6ranges3__45__cpo9iter_swapE)
_ZN30_INTERNAL_df061c9d_4_k_cu_main4cuda3std6ranges3__45__cpo9iter_swapE:
	.zero		1
	.type		_ZN30_INTERNAL_df061c9d_4_k_cu_main4cuda3std3__48unexpectE,@object
	.size		_ZN30_INTERNAL_df061c9d_4_k_cu_main4cuda3std3__48unexpectE,(_ZN30_INTERNAL_df061c9d_4_k_cu_main6thrust24THRUST_300001_SM_1000_NS8cuda_cub3parE - _ZN30_INTERNAL_df061c9d_4_k_cu_main4cuda3std3__48unexpectE)
_ZN30_INTERNAL_df061c9d_4_k_cu_main4cuda3std3__48unexpectE:
	.zero		1
	.type		_ZN30_INTERNAL_df061c9d_4_k_cu_main6thrust24THRUST_300001_SM_1000_NS8cuda_cub3parE,@object
	.size		_ZN30_INTERNAL_df061c9d_4_k_cu_main6thrust24THRUST_300001_SM_1000_NS8cuda_cub3parE,(_ZN30_INTERNAL_df061c9d_4_k_cu_main6thrust24THRUST_300001_SM_1000_NS12placeholders2_4E - _ZN30_INTERNAL_df061c9d_4_k_cu_main6thrust24THRUST_300001_SM_1000_NS8cuda_cub3parE)
_ZN30_INTERNAL_df061c9d_4_k_cu_main6thrust24THRUST_300001_SM_1000_NS8cuda_cub3parE:
	.zero		1
	.type		_ZN30_INTERNAL_df061c9d_4_k_cu_main6thrust24THRUST_300001_SM_1000_NS12placeholders2_4E,@object
	.size		_ZN30_INTERNAL_df061c9d_4_k_cu_main6thrust24THRUST_300001_SM_1000_NS12placeholders2_4E,(_ZN30_INTERNAL_df061c9d_4_k_cu_main4cuda3std3__45__cpo4cendE - _ZN30_INTERNAL_df061c9d_4_k_cu_main6thrust24THRUST_300001_SM_1000_NS12placeholders2_4E)
_ZN30_INTERNAL_df061c9d_4_k_cu_main6thrust24THRUST_300001_SM_1000_NS12placeholders2_4E:
	.zero		1
	.type		_ZN30_INTERNAL_df061c9d_4_k_cu_main4cuda3std3__45__cpo4cendE,@object
	.size		_ZN30_INTERNAL_df061c9d_4_k_cu_main4cuda3std3__45__cpo4cendE,(_ZN30_INTERNAL_df061c9d_4_k_cu_main4cuda3std6ranges3__45__cpo4cendE - _ZN30_INTERNAL_df061c9d_4_k_cu_main4cuda3std3__45__cpo4cendE)
_ZN30_INTERNAL_df061c9d_4_k_cu_main4cuda3std3__45__cpo4cendE:
	.zero		1
	.type		_ZN30_INTERNAL_df061c9d_4_k_cu_main4cuda3std6ranges3__45__cpo4cendE,@object
	.size		_ZN30_INTERNAL_df061c9d_4_k_cu_main4cuda3std6ranges3__45__cpo4cendE,(_ZN30_INTERNAL_df061c9d_4_k_cu_main4cuda3std3__420unreachable_sentinelE - _ZN30_INTERNAL_df061c9d_4_k_cu_main4cuda3std6ranges3__45__cpo4cendE)
_ZN30_INTERNAL_df061c9d_4_k_cu_main4cuda3std6ranges3__45__cpo4cendE:
	.zero		1
	.type		_ZN30_INTERNAL_df061c9d_4_k_cu_main4cuda3std3__420unreachable_sentinelE,@object
	.size		_ZN30_INTERNAL_df061c9d_4_k_cu_main4cuda3std3__420unreachable_sentinelE,(_ZN30_INTERNAL_df061c9d_4_k_cu_main4cuda3std6ranges3__45__cpo5ssizeE - _ZN30_INTERNAL_df061c9d_4_k_cu_main4cuda3std3__420unreachable_sentinelE)
_ZN30_INTERNAL_df061c9d_4_k_cu_main4cuda3std3__420unreachable_sentinelE:
	.zero		1
	.type		_ZN30_INTERNAL_df061c9d_4_k_cu_main4cuda3std6ranges3__45__cpo5ssizeE,@object
	.size		_ZN30_INTERNAL_df061c9d_4_k_cu_main4cuda3std6ranges3__45__cpo5ssizeE,(_ZN30_INTERNAL_df061c9d_4_k_cu_main6thrust24THRUST_300001_SM_1000_NS12placeholders2_8E - _ZN30_INTERNAL_df061c9d_4_k_cu_main4cuda3std6ranges3__45__cpo5ssizeE)
_ZN30_INTERNAL_df061c9d_4_k_cu_main4cuda3std6ranges3__45__cpo5ssizeE:
	.zero		1
	.type		_ZN30_INTERNAL_df061c9d_4_k_cu_main6thrust24THRUST_300001_SM_1000_NS12placeholders2_8E,@object
	.size		_ZN30_INTERNAL_df061c9d_4_k_cu_main6thrust24THRUST_300001_SM_1000_NS12placeholders2_8E,(_ZN30_INTERNAL_df061c9d_4_k_cu_main4cuda3std3__45__cpo5crendE - _ZN30_INTERNAL_df061c9d_4_k_cu_main6thrust24THRUST_300001_SM_1000_NS12placeholders2_8E)
_ZN30_INTERNAL_df061c9d_4_k_cu_main6thrust24THRUST_300001_SM_1000_NS12placeholders2_8E:
	.zero		1
	.type		_ZN30_INTERNAL_df061c9d_4_k_cu_main4cuda3std3__45__cpo5crendE,@object
	.size		_ZN30_INTERNAL_df061c9d_4_k_cu_main4cuda3std3__45__cpo5crendE,(_ZN30_INTERNAL_df061c9d_4_k_cu_main4cuda3std6ranges3__45__cpo4prevE - _ZN30_INTERNAL_df061c9d_4_k_cu_main4cuda3std3__45__cpo5crendE)
_ZN30_INTERNAL_df061c9d_4_k_cu_main4cuda3std3__45__cpo5crendE:
	.zero		1
	.type		_ZN30_INTERNAL_df061c9d_4_k_cu_main4cuda3std6ranges3__45__cpo4prevE,@object
	.size		_ZN30_INTERNAL_df061c9d_4_k_cu_main4cuda3std6ranges3__45__cpo4prevE,(_ZN30_INTERNAL_df061c9d_4_k_cu_main4cuda3std6ranges3__45__cpo9iter_moveE - _ZN30_INTERNAL_df061c9d_4_k_cu_main4cuda3std6ranges3__45__cpo4prevE)
_ZN30_INTERNAL_df061c9d_4_k_cu_main4cuda3std6ranges3__45__cpo4prevE:
	.zero		1
	.type		_ZN30_INTERNAL_df061c9d_4_k_cu_main4cuda3std6ranges3__45__cpo9iter_moveE,@object
	.size		_ZN30_INTERNAL_df061c9d_4_k_cu_main4cuda3std6ranges3__45__cpo9iter_moveE,(_ZN30_INTERNAL_df061c9d_4_k_cu_main6thrust24THRUST_300001_SM_1000_NS6system6detail10sequential3seqE - _ZN30_INTERNAL_df061c9d_4_k_cu_main4cuda3std6ranges3__45__cpo9iter_moveE)
_ZN30_INTERNAL_df061c9d_4_k_cu_main4cuda3std6ranges3__45__cpo9iter_moveE:
	.zero		1
	.type		_ZN30_INTERNAL_df061c9d_4_k_cu_main6thrust24THRUST_300001_SM_1000_NS6system6detail10sequential3seqE,@object
	.size		_ZN30_INTERNAL_df061c9d_4_k_cu_main6thrust24THRUST_300001_SM_1000_NS6system6detail10sequential3seqE,(.L_31 - _ZN30_INTERNAL_df061c9d_4_k_cu_main6thrust24THRUST_300001_SM_1000_NS6system6detail10sequential3seqE)
_ZN30_INTERNAL_df061c9d_4_k_cu_main6thrust24THRUST_300001_SM_1000_NS6system6detail10sequential3seqE:
	.zero		1
.L_31:


//--------------------- .nv.constant0._ZN3cub18CUB_300001_SM_10006detail9transform16transform_kernelINS2_10policy_hubILb1EN4cuda3std3__45tupleIJN6thrust24THRUST_300001_SM_1000_NS6detail15normal_iteratorINSA_10device_ptrIfEEEESF_EEEE10policy1000El12mi_operacionSF_JPfSK_EEEvT0_iT1_T2_DpNS2_10kernel_argIT3_EE --------------------------
	.section	.nv.constant0._ZN3cub18CUB_300001_SM_10006detail9transform16transform_kernelINS2_10policy_hubILb1EN4cuda3std3__45tupleIJN6thrust24THRUST_300001_SM_1000_NS6detail15normal_iteratorINSA_10device_ptrIfEEEESF_EEEE10policy1000El12mi_operacionSF_JPfSK_EEEvT0_iT1_T2_DpNS2_10kernel_argIT3_EE,"a",@progbits
	.sectionflags	@""
	.align	4
.nv.constant0._ZN3cub18CUB_300001_SM_10006detail9transform16transform_kernelINS2_10policy_hubILb1EN4cuda3std3__45tupleIJN6thrust24THRUST_300001_SM_1000_NS6detail15normal_iteratorINSA_10device_ptrIfEEEESF_EEEE10policy1000El12mi_operacionSF_JPfSK_EEEvT0_iT1_T2_DpNS2_10kernel_argIT3_EE:
	.zero		952


//--------------------- .nv.constant0._ZN3cub18CUB_300001_SM_10006detail9transform16transform_kernelINS2_10policy_hubILb1EN4cuda3std3__45tupleIJN6thrust24THRUST_300001_SM_1000_NS6detail15normal_iteratorINSA_10device_ptrIfEEEESF_EEEE10policy1000Ei12mi_operacionSF_JPfSK_EEEvT0_iT1_T2_DpNS2_10kernel_argIT3_EE --------------------------
	.section	.nv.constant0._ZN3cub18CUB_300001_SM_10006detail9transform16transform_kernelINS2_10policy_hubILb1EN4cuda3std3__45tupleIJN6thrust24THRUST_300001_SM_1000_NS6detail15normal_iteratorINSA_10device_ptrIfEEEESF_EEEE10policy1000Ei12mi_operacionSF_JPfSK_EEEvT0_iT1_T2_DpNS2_10kernel_argIT3_EE,"a",@progbits
	.sectionflags	@""
	.align	4
.nv.constant0._ZN3cub18CUB_300001_SM_10006detail9transform16transform_kernelINS2_10policy_hubILb1EN4cuda3std3__45tupleIJN6thrust24THRUST_300001_SM_1000_NS6detail15normal_iteratorINSA_10device_ptrIfEEEESF_EEEE10policy1000Ei12mi_operacionSF_JPfSK_EEEvT0_iT1_T2_DpNS2_10kernel_argIT3_EE:
	.zero		952


//--------------------- .nv.constant0._ZN3cub18CUB_300001_SM_10006detail8for_each13static_kernelINS2_12policy_hub_t12policy_500_tEmN6thrust24THRUST_300001_SM_1000_NS8cuda_cub20__uninitialized_fill7functorINS7_10device_ptrIfEEfEEEEvT0_T1_ --------------------------
	.section	.nv.constant0._ZN3cub18CUB_300001_SM_10006detail8for_each13static_kernelINS2_12policy_hub_t12policy_500_tEmN6thrust24THRUST_300001_SM_1000_NS8cuda_cub20__uninitialized_fill7functorINS7_10device_ptrIfEEfEEEEvT0_T1_,"a",@progbits
	.sectionflags	@""
	.align	4
.nv.constant0._ZN3cub18CUB_300001_SM_10006detail8for_each13static_kernelINS2_12policy_hub_t12policy_500_tEmN6thrust24THRUST_300001_SM_1000_NS8cuda_cub20__uninitialized_fill7functorINS7_10device_ptrIfEEfEEEEvT0_T1_:
	.zero		920


//--------------------- .nv.constant0._ZN3cub18CUB_300001_SM_10006detail11EmptyKernelIvEEvv --------------------------
	.section	.nv.constant0._ZN3cub18CUB_300001_SM_10006detail11EmptyKernelIvEEvv,"a",@progbits
	.sectionflags	@""
	.align	4
.nv.constant0._ZN3cub18CUB_300001_SM_10006detail11EmptyKernelIvEEvv:
	.zero		896


//--------------------- SYMBOLS --------------------------

	.type		.nv.reservedSmem.offset0,@object
	.size		.nv.reservedSmem.offset0,0x4
